	.target	sm_90a

	.elftype	@"ET_EXEC"


//--------------------- .note.nv.tkinfo           --------------------------
	.section	.note.nv.tkinfo,"",@"SHT_NOTE"
	.sectionflags	@"SHF_NOTE_NV_TKINFO"
	.tkinfo
        /*0018*/ 	.word	0x00000002
        /*0030*/ 	.string	""
        /*0030*/ 	.string	"ptxas"
        /*0030*/ 	.string	"Cuda compilation tools, release 13.0, V13.0.88"
        /*0030*/ 	.string	"Build cuda_13.0.r13.0/compiler.36424714_0"
        /*0030*/ 	.string	"-arch sm_90a -m 64 "



//--------------------- .note.nv.cuinfo           --------------------------
	.section	.note.nv.cuinfo,"",@"SHT_NOTE"
	.sectionflags	@"SHF_NOTE_NV_CUINFO"
        /*0018*/ 	.short	0x0002
        /*001a*/ 	.short	0x005a
        /*001c*/ 	.short	0x0082
	.zero		2


//--------------------- .nv.info                  --------------------------
	.section	.nv.info,"",@"SHT_CUDA_INFO"
	.align	4


	//----- nvinfo : EIATTR_REGCOUNT
	.align		4
        /*0000*/ 	.byte	0x04, 0x2f
        /*0002*/ 	.short	(.L_15 - .L_14)
	.align		4
.L_14:
        /*0004*/ 	.word	index@(_ZN7cutlass13device_kernelINS_4gemm6kernel13GemmUniversalIN4cute5tupleIJiiiiEEENS1_10collective13CollectiveMmaINS1_34MainloopSm90TmaGmmaWarpSpecializedILi2ENS5_IJNS4_1CILi1EEESB_SB_EEENS1_35KernelTmaWarpSpecializedCooperativeEEENS5_IJNSA_ILi128EEENSA_ILi64EEESF_EEEaNS5_IJlSB_lEEEaSI_NS4_8TiledMMAINS4_8MMA_AtomIJNS4_4SM904GMMA26MMA_64x64x32_S32S8S8_SS_TNEEEENS4_6LayoutINS5_IJNSA_ILi2EEESB_SB_EEENS5_IJSB_NSA_ILi0EEESS_EEEEENS5_IJNS4_10UnderscoreESV_SV_EEEEENS4_13SM90_TMA_LOADENS4_14ComposedLayoutINS4_7SwizzleILi3ELi4ELi3EEENS4_18smem_ptr_flag_bitsILi8EEENSP_INS5_IJNSA_ILi8EEESF_EEENS5_IJSF_SB_EEEEEEEvNS4_8identityESY_S18_vS19_EENS_8epilogue10collective6detail29Sm90TmaWarpSpecializedAdapterINS1C_15DefaultEpilogueIaSI_SI_NS1B_6thread17LinearCombinationIaLi1EiiLNS1G_9ScaleType4KindE0ELNS_15FloatRoundStyleE2EaEENS1_15EpilogueDefaultEEEEEvvEEEEvNT_6ParamsE)
        /*0008*/ 	.word	0x000000a8


	//----- nvinfo : EIATTR_FRAME_SIZE
	.align		4
.L_15:
        /*000c*/ 	.byte	0x04, 0x11
        /*000e*/ 	.short	(.L_17 - .L_16)
	.align		4
.L_16:
        /*0010*/ 	.word	index@(_ZN7cutlass13device_kernelINS_4gemm6kernel13GemmUniversalIN4cute5tupleIJiiiiEEENS1_10collective13CollectiveMmaINS1_34MainloopSm90TmaGmmaWarpSpecializedILi2ENS5_IJNS4_1CILi1EEESB_SB_EEENS1_35KernelTmaWarpSpecializedCooperativeEEENS5_IJNSA_ILi128EEENSA_ILi64EEESF_EEEaNS5_IJlSB_lEEEaSI_NS4_8TiledMMAINS4_8MMA_AtomIJNS4_4SM904GMMA26MMA_64x64x32_S32S8S8_SS_TNEEEENS4_6LayoutINS5_IJNSA_ILi2EEESB_SB_EEENS5_IJSB_NSA_ILi0EEESS_EEEEENS5_IJNS4_10UnderscoreESV_SV_EEEEENS4_13SM90_TMA_LOADENS4_14ComposedLayoutINS4_7SwizzleILi3ELi4ELi3EEENS4_18smem_ptr_flag_bitsILi8EEENSP_INS5_IJNSA_ILi8EEESF_EEENS5_IJSF_SB_EEEEEEEvNS4_8identityESY_S18_vS19_EENS_8epilogue10collective6detail29Sm90TmaWarpSpecializedAdapterINS1C_15DefaultEpilogueIaSI_SI_NS1B_6thread17LinearCombinationIaLi1EiiLNS1G_9ScaleType4KindE0ELNS_15FloatRoundStyleE2EaEENS1_15EpilogueDefaultEEEEEvvEEEEvNT_6ParamsE)
        /*0014*/ 	.word	0x00000000


	//----- nvinfo : EIATTR_MIN_STACK_SIZE
	.align		4
.L_17:
        /*0018*/ 	.byte	0x04, 0x12
        /*001a*/ 	.short	(.L_19 - .L_18)
	.align		4
.L_18:
        /*001c*/ 	.word	index@(_ZN7cutlass13device_kernelINS_4gemm6kernel13GemmUniversalIN4cute5tupleIJiiiiEEENS1_10collective13CollectiveMmaINS1_34MainloopSm90TmaGmmaWarpSpecializedILi2ENS5_IJNS4_1CILi1EEESB_SB_EEENS1_35KernelTmaWarpSpecializedCooperativeEEENS5_IJNSA_ILi128EEENSA_ILi64EEESF_EEEaNS5_IJlSB_lEEEaSI_NS4_8TiledMMAINS4_8MMA_AtomIJNS4_4SM904GMMA26MMA_64x64x32_S32S8S8_SS_TNEEEENS4_6LayoutINS5_IJNSA_ILi2EEESB_SB_EEENS5_IJSB_NSA_ILi0EEESS_EEEEENS5_IJNS4_10UnderscoreESV_SV_EEEEENS4_13SM90_TMA_LOADENS4_14ComposedLayoutINS4_7SwizzleILi3ELi4ELi3EEENS4_18smem_ptr_flag_bitsILi8EEENSP_INS5_IJNSA_ILi8EEESF_EEENS5_IJSF_SB_EEEEEEEvNS4_8identityESY_S18_vS19_EENS_8epilogue10collective6detail29Sm90TmaWarpSpecializedAdapterINS1C_15DefaultEpilogueIaSI_SI_NS1B_6thread17LinearCombinationIaLi1EiiLNS1G_9ScaleType4KindE0ELNS_15FloatRoundStyleE2EaEENS1_15EpilogueDefaultEEEEEvvEEEEvNT_6ParamsE)
        /*0020*/ 	.word	0x00000000
.L_19:


//--------------------- .nv.compat                --------------------------
	.section	.nv.compat,"",@"SHT_CUDA_COMPAT_INFO"
	.align	4
        /*0000*/ 	.byte	0x02, 0x09, 0x01, 0x00, 0x02, 0x02, 0x04, 0x00, 0x02, 0x05, 0x05, 0x00, 0x03, 0x07, 0x01, 0x01
        /*0010*/ 	.byte	0x02, 0x03, 0x01, 0x00, 0x02, 0x06, 0x01, 0x00, 0x04, 0x0b, 0x08, 0x00, 0x00, 0x00, 0x00, 0x00
        /*0020*/ 	.byte	0x00, 0x00, 0x00, 0x00


//--------------------- .nv.info._ZN7cutlass13device_kernelINS_4gemm6kernel13GemmUniversalIN4cute5tupleIJiiiiEEENS1_10collective13CollectiveMmaINS1_34MainloopSm90TmaGmmaWarpSpecializedILi2ENS5_IJNS4_1CILi1EEESB_SB_EEENS1_35KernelTmaWarpSpecializedCooperativeEEENS5_IJNSA_ILi128EEENSA_ILi64EEESF_EEEaNS5_IJlSB_lEEEaSI_NS4_8TiledMMAINS4_8MMA_AtomIJNS4_4SM904GMMA26MMA_64x64x32_S32S8S8_SS_TNEEEENS4_6LayoutINS5_IJNSA_ILi2EEESB_SB_EEENS5_IJSB_NSA_ILi0EEESS_EEEEENS5_IJNS4_10UnderscoreESV_SV_EEEEENS4_13SM90_TMA_LOADENS4_14ComposedLayoutINS4_7SwizzleILi3ELi4ELi3EEENS4_18smem_ptr_flag_bitsILi8EEENSP_INS5_IJNSA_ILi8EEESF_EEENS5_IJSF_SB_EEEEEEEvNS4_8identityESY_S18_vS19_EENS_8epilogue10collective6detail29Sm90TmaWarpSpecializedAdapterINS1C_15DefaultEpilogueIaSI_SI_NS1B_6thread17LinearCombinationIaLi1EiiLNS1G_9ScaleType4KindE0ELNS_15FloatRoundStyleE2EaEENS1_15EpilogueDefaultEEEEEvvEEEEvNT_6ParamsE --------------------------
	.section	.nv.info._ZN7cutlass13device_kernelINS_4gemm6kernel13GemmUniversalIN4cute5tupleIJiiiiEEENS1_10collective13CollectiveMmaINS1_34MainloopSm90TmaGmmaWarpSpecializedILi2ENS5_IJNS4_1CILi1EEESB_SB_EEENS1_35KernelTmaWarpSpecializedCooperativeEEENS5_IJNSA_ILi128EEENSA_ILi64EEESF_EEEaNS5_IJlSB_lEEEaSI_NS4_8TiledMMAINS4_8MMA_AtomIJNS4_4SM904GMMA26MMA_64x64x32_S32S8S8_SS_TNEEEENS4_6LayoutINS5_IJNSA_ILi2EEESB_SB_EEENS5_IJSB_NSA_ILi0EEESS_EEEEENS5_IJNS4_10UnderscoreESV_SV_EEEEENS4_13SM90_TMA_LOADENS4_14ComposedLayoutINS4_7SwizzleILi3ELi4ELi3EEENS4_18smem_ptr_flag_bitsILi8EEENSP_INS5_IJNSA_ILi8EEESF_EEENS5_IJSF_SB_EEEEEEEvNS4_8identityESY_S18_vS19_EENS_8epilogue10collective6detail29Sm90TmaWarpSpecializedAdapterINS1C_15DefaultEpilogueIaSI_SI_NS1B_6thread17LinearCombinationIaLi1EiiLNS1G_9ScaleType4KindE0ELNS_15FloatRoundStyleE2EaEENS1_15EpilogueDefaultEEEEEvvEEEEvNT_6ParamsE,"",@"SHT_CUDA_INFO"
	.sectionflags	@""
	.align	4


	//----- nvinfo : EIATTR_CUDA_API_VERSION
	.align		4
        /*0000*/ 	.byte	0x04, 0x37
        /*0002*/ 	.short	(.L_21 - .L_20)
.L_20:
        /*0004*/ 	.word	0x00000082


	//----- nvinfo : EIATTR_KPARAM_INFO
	.align		4
.L_21:
        /*0008*/ 	.byte	0x04, 0x17
        /*000a*/ 	.short	(.L_23 - .L_22)
.L_22:
        /*000c*/ 	.word	0x00000000
        /*0010*/ 	.short	0x0000
        /*0012*/ 	.short	0x0070
        /*0014*/ 	.byte	0x00, 0xf0, 0x01, 0x10


	//----- nvinfo : EIATTR_SPARSE_MMA_MASK
	.align		4
.L_23:
        /*0018*/ 	.byte	0x03, 0x50
        /*001a*/ 	.short	0x0000


	//----- nvinfo : EIATTR_MAXREG_COUNT
	.align		4
        /*001c*/ 	.byte	0x03, 0x1b
        /*001e*/ 	.short	0x00a8


	//----- nvinfo : EIATTR_NUM_BARRIERS
	.align		4
        /*0020*/ 	.byte	0x02, 0x4c
        /*0022*/ 	.byte	0x01
	.zero		1


	//----- nvinfo : EIATTR_EXTERNS
	.align		4
        /*0024*/ 	.byte	0x04, 0x0f
        /*0026*/ 	.short	(.L_25 - .L_24)


	//   ....[0]....
	.align		4
.L_24:
        /*0028*/ 	.word	index@(__assertfail)


	//----- nvinfo : EIATTR_MERCURY_ISA_VERSION
	.align		4
.L_25:
        /*002c*/ 	.byte	0x03, 0x5f
        /*002e*/ 	.short	0x0101


	//----- nvinfo : EIATTR_INT_WARP_WIDE_INSTR_OFFSETS
	.align		4
        /*0030*/ 	.byte	0x04, 0x31
        /*0032*/ 	.short	(.L_27 - .L_26)


	//   ....[0]....
.L_26:
        /*0034*/ 	.word	0x00000370


	//   ....[1]....
        /*0038*/ 	.word	0x000003a0


	//   ....[2]....
        /*003c*/ 	.word	0x00000480


	//----- nvinfo : EIATTR_COOP_GROUP_MASK_REGIDS
	.align		4
.L_27:
        /*0040*/ 	.byte	0x04, 0x29
        /*0042*/ 	.short	(.L_29 - .L_28)


	//   ....[0]....
.L_28:
        /*0044*/ 	.word	0xffffffff


	//   ....[1]....
        /*0048*/ 	.word	0xffffffff


	//   ....[2]....
        /*004c*/ 	.word	0xffffffff


	//   ....[3]....
        /*0050*/ 	.word	0xffffffff


	//   ....[4]....
        /*0054*/ 	.word	0xffffffff


	//----- nvinfo : EIATTR_COOP_GROUP_INSTR_OFFSETS
	.align		4
.L_29:
        /*0058*/ 	.byte	0x04, 0x28
        /*005a*/ 	.short	(.L_31 - .L_30)


	//   ....[0]....
.L_30:
        /*005c*/ 	.word	0x00000060


	//   ....[1]....
        /*0060*/ 	.word	0x00000070


	//   ....[2]....
        /*0064*/ 	.word	0x00000130


	//   ....[3]....
        /*0068*/ 	.word	0x00000280


	//   ....[4]....
        /*006c*/ 	.word	0x00000f20


	//----- nvinfo : EIATTR_REG_RECONFIG
	.align		4
.L_31:
        /*0070*/ 	.byte	0x01, 0x54
	.zero		2


	//----- nvinfo : EIATTR_SYSCALL_OFFSETS
	.align		4
        /*0074*/ 	.byte	0x04, 0x46
        /*0076*/ 	.short	(.L_33 - .L_32)


	//   ....[0]....
.L_32:
        /*0078*/ 	.word	0x000010e0


	//----- nvinfo : EIATTR_MBARRIER_INSTR_OFFSETS
	.align		4
.L_33:
        /*007c*/ 	.byte	0x04, 0x39
        /*007e*/ 	.short	(.L_35 - .L_34)


	//   ....[0]....
.L_34:
        /*0080*/ 	.word	0x00000230
        /*0084*/ 	.word	0x000000ff
        /*0088*/ 	.word	0x00000000
        /*008c*/ 	.short	0x0100
        /*008e*/ 	.byte	0x08
	.zero		1


	//   ....[1]....
        /*0090*/ 	.word	0x00000240
        /*0094*/ 	.word	0x000000ff
        /*0098*/ 	.word	0x00000010
        /*009c*/ 	.short	0x0100
        /*009e*/ 	.byte	0x08
	.zero		1


	//   ....[2]....
        /*00a0*/ 	.word	0x00000250
        /*00a4*/ 	.word	0x000000ff
        /*00a8*/ 	.word	0x00000008
        /*00ac*/ 	.short	0x0100
        /*00ae*/ 	.byte	0x08
	.zero		1


	//   ....[3]....
        /*00b0*/ 	.word	0x00000260
        /*00b4*/ 	.word	0x000000ff
        /*00b8*/ 	.word	0x00000018
        /*00bc*/ 	.short	0x0100
        /*00be*/ 	.byte	0x08
	.zero		1


	//   ....[4]....
        /*00c0*/ 	.word	0x000004f0
        /*00c4*/ 	.word	0x000000ff
        /*00c8*/ 	.word	0x00000030
        /*00cc*/ 	.short	0x0100
        /*00ce*/ 	.byte	0x06
	.zero		1


	//   ....[5]....
        /*00d0*/ 	.word	0x00000550
        /*00d4*/ 	.word	0x000000ff
        /*00d8*/ 	.word	0x00000038
        /*00dc*/ 	.short	0x0100
        /*00de*/ 	.byte	0x06
	.zero		1


	//   ....[6]....
        /*00e0*/ 	.word	0x000011b0
        /*00e4*/ 	.word	0x00000003
        /*00e8*/ 	.word	0x00000000
        /*00ec*/ 	.short	0x010a
        /*00ee*/ 	.byte	0x3f
	.zero		1


	//   ....[7]....
        /*00f0*/ 	.word	0x000011f0
        /*00f4*/ 	.word	0x00000003
        /*00f8*/ 	.word	0x00000000
        /*00fc*/ 	.short	0x010a
        /*00fe*/ 	.byte	0x3f
	.zero		1


	//   ....[8]....
        /*0100*/ 	.word	0x000015c0
        /*0104*/ 	.word	0x00000005
        /*0108*/ 	.word	0x00000000
        /*010c*/ 	.short	0x010a
        /*010e*/ 	.byte	0x3f
	.zero		1


	//   ....[9]....
        /*0110*/ 	.word	0x00001600
        /*0114*/ 	.word	0x00000005
        /*0118*/ 	.word	0x00000000
        /*011c*/ 	.short	0x010a
        /*011e*/ 	.byte	0x3f
	.zero		1


	//   ....[10]....
        /*0120*/ 	.word	0x00001860
        /*0124*/ 	.word	0x00000004
        /*0128*/ 	.word	0x00000000
        /*012c*/ 	.short	0x0101
        /*012e*/ 	.byte	0x3f
	.zero		1


	//   ....[11]....
        /*0130*/ 	.word	0x00001a20
        /*0134*/ 	.word	0x00000000
        /*0138*/ 	.word	0x00000000
        /*013c*/ 	.short	0x0101
        /*013e*/ 	.byte	0x3f
	.zero		1


	//   ....[12]....
        /*0140*/ 	.word	0x00004970
        /*0144*/ 	.word	0x0000000c
        /*0148*/ 	.word	0x00000010
        /*014c*/ 	.short	0x010a
        /*014e*/ 	.byte	0x3f
	.zero		1


	//   ....[13]....
        /*0150*/ 	.word	0x00004d30
        /*0154*/ 	.word	0x00000005
        /*0158*/ 	.word	0x00000038
        /*015c*/ 	.short	0x0101
        /*015e*/ 	.byte	0x3f
	.zero		1


	//   ....[14]....
        /*0160*/ 	.word	0x00005430
        /*0164*/ 	.word	0x00000007
        /*0168*/ 	.word	0x00000000
        /*016c*/ 	.short	0x010a
        /*016e*/ 	.byte	0x3f
	.zero		1


	//   ....[15]....
        /*0170*/ 	.word	0x000054b0
        /*0174*/ 	.word	0x00000005
        /*0178*/ 	.word	0x00000000
        /*017c*/ 	.short	0x010a
        /*017e*/ 	.byte	0x3f
	.zero		1


	//   ....[16]....
        /*0180*/ 	.word	0x00005510
        /*0184*/ 	.word	0x00000003
        /*0188*/ 	.word	0x00000000
        /*018c*/ 	.short	0x010a
        /*018e*/ 	.byte	0x3f
	.zero		1


	//   ....[17]....
        /*0190*/ 	.word	0x00005560
        /*0194*/ 	.word	0x00000005
        /*0198*/ 	.word	0x00000000
        /*019c*/ 	.short	0x010a
        /*019e*/ 	.byte	0x3f
	.zero		1


	//   ....[18]....
        /*01a0*/ 	.word	0x00005630
        /*01a4*/ 	.word	0x0000000c
        /*01a8*/ 	.word	0x00000010
        /*01ac*/ 	.short	0x010a
        /*01ae*/ 	.byte	0x3f
	.zero		1


	//   ....[19]....
        /*01b0*/ 	.word	0x00005700
        /*01b4*/ 	.word	0x00000007
        /*01b8*/ 	.word	0x00000000
        /*01bc*/ 	.short	0x010a
        /*01be*/ 	.byte	0x3f
	.zero		1


	//----- nvinfo : EIATTR_NUM_MBARRIERS
	.align		4
.L_35:
        /*01c0*/ 	.byte	0x03, 0x38
        /*01c2*/ 	.short	0x0006


	//----- nvinfo : EIATTR_EXIT_INSTR_OFFSETS
	.align		4
        /*01c4*/ 	.byte	0x04, 0x1c
        /*01c6*/ 	.short	(.L_37 - .L_36)


	//   ....[0]....
.L_36:
        /*01c8*/ 	.word	0x000005a0


	//   ....[1]....
        /*01cc*/ 	.word	0x00000e60


	//   ....[2]....
        /*01d0*/ 	.word	0x00003fe0


	//   ....[3]....
        /*01d4*/ 	.word	0x00004610


	//   ....[4]....
        /*01d8*/ 	.word	0x00005500


	//----- nvinfo : EIATTR_MAX_THREADS
	.align		4
.L_37:
        /*01dc*/ 	.byte	0x04, 0x05
        /*01de*/ 	.short	(.L_39 - .L_38)
.L_38:
        /*01e0*/ 	.word	0x00000180
        /*01e4*/ 	.word	0x00000001
        /*01e8*/ 	.word	0x00000001


	//----- nvinfo : EIATTR_CRS_STACK_SIZE
	.align		4
.L_39:
        /*01ec*/ 	.byte	0x04, 0x1e
        /*01ee*/ 	.short	(.L_41 - .L_40)
.L_40:
        /*01f0*/ 	.word	0x00000000


	//----- nvinfo : EIATTR_CBANK_PARAM_SIZE
	.align		4
.L_41:
        /*01f4*/ 	.byte	0x03, 0x19
        /*01f6*/ 	.short	0x0470


	//----- nvinfo : EIATTR_PARAM_CBANK
	.align		4
        /*01f8*/ 	.byte	0x04, 0x0a
        /*01fa*/ 	.short	(.L_43 - .L_42)
	.align		4
.L_42:
        /*01fc*/ 	.word	index@(.nv.constant0._ZN7cutlass13device_kernelINS_4gemm6kernel13GemmUniversalIN4cute5tupleIJiiiiEEENS1_10collective13CollectiveMmaINS1_34MainloopSm90TmaGmmaWarpSpecializedILi2ENS5_IJNS4_1CILi1EEESB_SB_EEENS1_35KernelTmaWarpSpecializedCooperativeEEENS5_IJNSA_ILi128EEENSA_ILi64EEESF_EEEaNS5_IJlSB_lEEEaSI_NS4_8TiledMMAINS4_8MMA_AtomIJNS4_4SM904GMMA26MMA_64x64x32_S32S8S8_SS_TNEEEENS4_6LayoutINS5_IJNSA_ILi2EEESB_SB_EEENS5_IJSB_NSA_ILi0EEESS_EEEEENS5_IJNS4_10UnderscoreESV_SV_EEEEENS4_13SM90_TMA_LOADENS4_14ComposedLayoutINS4_7SwizzleILi3ELi4ELi3EEENS4_18smem_ptr_flag_bitsILi8EEENSP_INS5_IJNSA_ILi8EEESF_EEENS5_IJSF_SB_EEEEEEEvNS4_8identityESY_S18_vS19_EENS_8epilogue10collective6detail29Sm90TmaWarpSpecializedAdapterINS1C_15DefaultEpilogueIaSI_SI_NS1B_6thread17LinearCombinationIaLi1EiiLNS1G_9ScaleType4KindE0ELNS_15FloatRoundStyleE2EaEENS1_15EpilogueDefaultEEEEEvvEEEEvNT_6ParamsE)
        /*0200*/ 	.short	0x0210
        /*0202*/ 	.short	0x0470


	//----- nvinfo : EIATTR_SW_WAR
	.align		4
.L_43:
        /*0204*/ 	.byte	0x04, 0x36
        /*0206*/ 	.short	(.L_45 - .L_44)
.L_44:
        /*0208*/ 	.word	0x00000008
.L_45:


//--------------------- .nv.callgraph             --------------------------
	.section	.nv.callgraph,"",@"SHT_CUDA_CALLGRAPH"
	.align	4
	.sectionentsize	8
	.align		4
        /*0000*/ 	.word	0x00000000
	.align		4
        /*0004*/ 	.word	0xffffffff
	.align		4
        /*0008*/ 	.word	index@(_ZN7cutlass13device_kernelINS_4gemm6kernel13GemmUniversalIN4cute5tupleIJiiiiEEENS1_10collective13CollectiveMmaINS1_34MainloopSm90TmaGmmaWarpSpecializedILi2ENS5_IJNS4_1CILi1EEESB_SB_EEENS1_35KernelTmaWarpSpecializedCooperativeEEENS5_IJNSA_ILi128EEENSA_ILi64EEESF_EEEaNS5_IJlSB_lEEEaSI_NS4_8TiledMMAINS4_8MMA_AtomIJNS4_4SM904GMMA26MMA_64x64x32_S32S8S8_SS_TNEEEENS4_6LayoutINS5_IJNSA_ILi2EEESB_SB_EEENS5_IJSB_NSA_ILi0EEESS_EEEEENS5_IJNS4_10UnderscoreESV_SV_EEEEENS4_13SM90_TMA_LOADENS4_14ComposedLayoutINS4_7SwizzleILi3ELi4ELi3EEENS4_18smem_ptr_flag_bitsILi8EEENSP_INS5_IJNSA_ILi8EEESF_EEENS5_IJSF_SB_EEEEEEEvNS4_8identityESY_S18_vS19_EENS_8epilogue10collective6detail29Sm90TmaWarpSpecializedAdapterINS1C_15DefaultEpilogueIaSI_SI_NS1B_6thread17LinearCombinationIaLi1EiiLNS1G_9ScaleType4KindE0ELNS_15FloatRoundStyleE2EaEENS1_15EpilogueDefaultEEEEEvvEEEEvNT_6ParamsE)
	.align		4
        /*000c*/ 	.word	index@(__assertfail)
	.align		4
        /*0010*/ 	.word	0x00000000
	.align		4
        /*0014*/ 	.word	0xfffffffe
	.align		4
        /*0018*/ 	.word	0x00000000
	.align		4
        /*001c*/ 	.word	0xfffffffd
	.align		4
        /*0020*/ 	.word	0x00000000
	.align		4
        /*0024*/ 	.word	0xfffffffc


//--------------------- .nv.constant4             --------------------------
	.section	.nv.constant4,"a",@progbits
	.align	8
	.align		8
.nv.constant4:
        /*0000*/ 	.dword	__assertfail
	.align		8
        /*0008*/ 	.dword	__unnamed_1
	.align		8
        /*0010*/ 	.dword	_ZN40_INTERNAL_e3f0ccb7_4_k_cu_24e919d3_288714cuda3std3__45__cpo5beginE
	.align		8
        /*0018*/ 	.dword	_ZN40_INTERNAL_e3f0ccb7_4_k_cu_24e919d3_288714cuda3std3__45__cpo3endE
	.align		8
        /*0020*/ 	.dword	_ZN40_INTERNAL_e3f0ccb7_4_k_cu_24e919d3_288714cuda3std3__45__cpo6cbeginE
	.align		8
        /*0028*/ 	.dword	_ZN40_INTERNAL_e3f0ccb7_4_k_cu_24e919d3_288714cuda3std3__45__cpo4cendE
	.align		8
        /*0030*/ 	.dword	_ZN40_INTERNAL_e3f0ccb7_4_k_cu_24e919d3_288714cuda3std3__442_GLOBAL__N__e3f0ccb7_4_k_cu_24e919d3_288716ignoreE
	.align		8
        /*0038*/ 	.dword	_ZN40_INTERNAL_e3f0ccb7_4_k_cu_24e919d3_288714cuda3std3__419piecewise_constructE
	.align		8
        /*0040*/ 	.dword	_ZN40_INTERNAL_e3f0ccb7_4_k_cu_24e919d3_288714cuda3std3__48in_placeE
	.align		8
        /*0048*/ 	.dword	_ZN40_INTERNAL_e3f0ccb7_4_k_cu_24e919d3_288714cuda3std6ranges3__45__cpo4swapE
	.align		8
        /*0050*/ 	.dword	_ZN40_INTERNAL_e3f0ccb7_4_k_cu_24e919d3_288714cuda3std6ranges3__45__cpo9iter_moveE
	.align		8
        /*0058*/ 	.dword	_ZN40_INTERNAL_e3f0ccb7_4_k_cu_24e919d3_288714cute7productE
	.align		8
        /*0060*/ 	.dword	_ZN40_INTERNAL_e3f0ccb7_4_k_cu_24e919d3_288714cute1_E
	.align		8
        /*0068*/ 	.dword	$str$22
	.align		8
        /*0070*/ 	.dword	$str$23


//--------------------- .text._ZN7cutlass13device_kernelINS_4gemm6kernel13GemmUniversalIN4cute5tupleIJiiiiEEENS1_10collective13CollectiveMmaINS1_34MainloopSm90TmaGmmaWarpSpecializedILi2ENS5_IJNS4_1CILi1EEESB_SB_EEENS1_35KernelTmaWarpSpecializedCooperativeEEENS5_IJNSA_ILi128EEENSA_ILi64EEESF_EEEaNS5_IJlSB_lEEEaSI_NS4_8TiledMMAINS4_8MMA_AtomIJNS4_4SM904GMMA26MMA_64x64x32_S32S8S8_SS_TNEEEENS4_6LayoutINS5_IJNSA_ILi2EEESB_SB_EEENS5_IJSB_NSA_ILi0EEESS_EEEEENS5_IJNS4_10UnderscoreESV_SV_EEEEENS4_13SM90_TMA_LOADENS4_14ComposedLayoutINS4_7SwizzleILi3ELi4ELi3EEENS4_18smem_ptr_flag_bitsILi8EEENSP_INS5_IJNSA_ILi8EEESF_EEENS5_IJSF_SB_EEEEEEEvNS4_8identityESY_S18_vS19_EENS_8epilogue10collective6detail29Sm90TmaWarpSpecializedAdapterINS1C_15DefaultEpilogueIaSI_SI_NS1B_6thread17LinearCombinationIaLi1EiiLNS1G_9ScaleType4KindE0ELNS_15FloatRoundStyleE2EaEENS1_15EpilogueDefaultEEEEEvvEEEEvNT_6ParamsE --------------------------
	.section	.text._ZN7cutlass13device_kernelINS_4gemm6kernel13GemmUniversalIN4cute5tupleIJiiiiEEENS1_10collective13CollectiveMmaINS1_34MainloopSm90TmaGmmaWarpSpecializedILi2ENS5_IJNS4_1CILi1EEESB_SB_EEENS1_35KernelTmaWarpSpecializedCooperativeEEENS5_IJNSA_ILi128EEENSA_ILi64EEESF_EEEaNS5_IJlSB_lEEEaSI_NS4_8TiledMMAINS4_8MMA_AtomIJNS4_4SM904GMMA26MMA_64x64x32_S32S8S8_SS_TNEEEENS4_6LayoutINS5_IJNSA_ILi2EEESB_SB_EEENS5_IJSB_NSA_ILi0EEESS_EEEEENS5_IJNS4_10UnderscoreESV_SV_EEEEENS4_13SM90_TMA_LOADENS4_14ComposedLayoutINS4_7SwizzleILi3ELi4ELi3EEENS4_18smem_ptr_flag_bitsILi8EEENSP_INS5_IJNSA_ILi8EEESF_EEENS5_IJSF_SB_EEEEEEEvNS4_8identityESY_S18_vS19_EENS_8epilogue10collective6detail29Sm90TmaWarpSpecializedAdapterINS1C_15DefaultEpilogueIaSI_SI_NS1B_6thread17LinearCombinationIaLi1EiiLNS1G_9ScaleType4KindE0ELNS_15FloatRoundStyleE2EaEENS1_15EpilogueDefaultEEEEEvvEEEEvNT_6ParamsE,"ax",@progbits
	.align	128
.text._ZN7cutlass13device_kernelINS_4gemm6kernel13GemmUniversalIN4cute5tupleIJiiiiEEENS1_10collective13CollectiveMmaINS1_34MainloopSm90TmaGmmaWarpSpecializedILi2ENS5_IJNS4_1CILi1EEESB_SB_EEENS1_35KernelTmaWarpSpecializedCooperativeEEENS5_IJNSA_ILi128EEENSA_ILi64EEESF_EEEaNS5_IJlSB_lEEEaSI_NS4_8TiledMMAINS4_8MMA_AtomIJNS4_4SM904GMMA26MMA_64x64x32_S32S8S8_SS_TNEEEENS4_6LayoutINS5_IJNSA_ILi2EEESB_SB_EEENS5_IJSB_NSA_ILi0EEESS_EEEEENS5_IJNS4_10UnderscoreESV_SV_EEEEENS4_13SM90_TMA_LOADENS4_14ComposedLayoutINS4_7SwizzleILi3ELi4ELi3EEENS4_18smem_ptr_flag_bitsILi8EEENSP_INS5_IJNSA_ILi8EEESF_EEENS5_IJSF_SB_EEEEEEEvNS4_8identityESY_S18_vS19_EENS_8epilogue10collective6detail29Sm90TmaWarpSpecializedAdapterINS1C_15DefaultEpilogueIaSI_SI_NS1B_6thread17LinearCombinationIaLi1EiiLNS1G_9ScaleType4KindE0ELNS_15FloatRoundStyleE2EaEENS1_15EpilogueDefaultEEEEEvvEEEEvNT_6ParamsE:
        .type           _ZN7cutlass13device_kernelINS_4gemm6kernel13GemmUniversalIN4cute5tupleIJiiiiEEENS1_10collective13CollectiveMmaINS1_34MainloopSm90TmaGmmaWarpSpecializedILi2ENS5_IJNS4_1CILi1EEESB_SB_EEENS1_35KernelTmaWarpSpecializedCooperativeEEENS5_IJNSA_ILi128EEENSA_ILi64EEESF_EEEaNS5_IJlSB_lEEEaSI_NS4_8TiledMMAINS4_8MMA_AtomIJNS4_4SM904GMMA26MMA_64x64x32_S32S8S8_SS_TNEEEENS4_6LayoutINS5_IJNSA_ILi2EEESB_SB_EEENS5_IJSB_NSA_ILi0EEESS_EEEEENS5_IJNS4_10UnderscoreESV_SV_EEEEENS4_13SM90_TMA_LOADENS4_14ComposedLayoutINS4_7SwizzleILi3ELi4ELi3EEENS4_18smem_ptr_flag_bitsILi8EEENSP_INS5_IJNSA_ILi8EEESF_EEENS5_IJSF_SB_EEEEEEEvNS4_8identityESY_S18_vS19_EENS_8epilogue10collective6detail29Sm90TmaWarpSpecializedAdapterINS1C_15DefaultEpilogueIaSI_SI_NS1B_6thread17LinearCombinationIaLi1EiiLNS1G_9ScaleType4KindE0ELNS_15FloatRoundStyleE2EaEENS1_15EpilogueDefaultEEEEEvvEEEEvNT_6ParamsE,@function
        .size           _ZN7cutlass13device_kernelINS_4gemm6kernel13GemmUniversalIN4cute5tupleIJiiiiEEENS1_10collective13CollectiveMmaINS1_34MainloopSm90TmaGmmaWarpSpecializedILi2ENS5_IJNS4_1CILi1EEESB_SB_EEENS1_35KernelTmaWarpSpecializedCooperativeEEENS5_IJNSA_ILi128EEENSA_ILi64EEESF_EEEaNS5_IJlSB_lEEEaSI_NS4_8TiledMMAINS4_8MMA_AtomIJNS4_4SM904GMMA26MMA_64x64x32_S32S8S8_SS_TNEEEENS4_6LayoutINS5_IJNSA_ILi2EEESB_SB_EEENS5_IJSB_NSA_ILi0EEESS_EEEEENS5_IJNS4_10UnderscoreESV_SV_EEEEENS4_13SM90_TMA_LOADENS4_14ComposedLayoutINS4_7SwizzleILi3ELi4ELi3EEENS4_18smem_ptr_flag_bitsILi8EEENSP_INS5_IJNSA_ILi8EEESF_EEENS5_IJSF_SB_EEEEEEEvNS4_8identityESY_S18_vS19_EENS_8epilogue10collective6detail29Sm90TmaWarpSpecializedAdapterINS1C_15DefaultEpilogueIaSI_SI_NS1B_6thread17LinearCombinationIaLi1EiiLNS1G_9ScaleType4KindE0ELNS_15FloatRoundStyleE2EaEENS1_15EpilogueDefaultEEEEEvvEEEEvNT_6ParamsE,(.L_x_130 - _ZN7cutlass13device_kernelINS_4gemm6kernel13GemmUniversalIN4cute5tupleIJiiiiEEENS1_10collective13CollectiveMmaINS1_34MainloopSm90TmaGmmaWarpSpecializedILi2ENS5_IJNS4_1CILi1EEESB_SB_EEENS1_35KernelTmaWarpSpecializedCooperativeEEENS5_IJNSA_ILi128EEENSA_ILi64EEESF_EEEaNS5_IJlSB_lEEEaSI_NS4_8TiledMMAINS4_8MMA_AtomIJNS4_4SM904GMMA26MMA_64x64x32_S32S8S8_SS_TNEEEENS4_6LayoutINS5_IJNSA_ILi2EEESB_SB_EEENS5_IJSB_NSA_ILi0EEESS_EEEEENS5_IJNS4_10UnderscoreESV_SV_EEEEENS4_13SM90_TMA_LOADENS4_14ComposedLayoutINS4_7SwizzleILi3ELi4ELi3EEENS4_18smem_ptr_flag_bitsILi8EEENSP_INS5_IJNSA_ILi8EEESF_EEENS5_IJSF_SB_EEEEEEEvNS4_8identityESY_S18_vS19_EENS_8epilogue10collective6detail29Sm90TmaWarpSpecializedAdapterINS1C_15DefaultEpilogueIaSI_SI_NS1B_6thread17LinearCombinationIaLi1EiiLNS1G_9ScaleType4KindE0ELNS_15FloatRoundStyleE2EaEENS1_15EpilogueDefaultEEEEEvvEEEEvNT_6ParamsE)
        .other          _ZN7cutlass13device_kernelINS_4gemm6kernel13GemmUniversalIN4cute5tupleIJiiiiEEENS1_10collective13CollectiveMmaINS1_34MainloopSm90TmaGmmaWarpSpecializedILi2ENS5_IJNS4_1CILi1EEESB_SB_EEENS1_35KernelTmaWarpSpecializedCooperativeEEENS5_IJNSA_ILi128EEENSA_ILi64EEESF_EEEaNS5_IJlSB_lEEEaSI_NS4_8TiledMMAINS4_8MMA_AtomIJNS4_4SM904GMMA26MMA_64x64x32_S32S8S8_SS_TNEEEENS4_6LayoutINS5_IJNSA_ILi2EEESB_SB_EEENS5_IJSB_NSA_ILi0EEESS_EEEEENS5_IJNS4_10UnderscoreESV_SV_EEEEENS4_13SM90_TMA_LOADENS4_14ComposedLayoutINS4_7SwizzleILi3ELi4ELi3EEENS4_18smem_ptr_flag_bitsILi8EEENSP_INS5_IJNSA_ILi8EEESF_EEENS5_IJSF_SB_EEEEEEEvNS4_8identityESY_S18_vS19_EENS_8epilogue10collective6detail29Sm90TmaWarpSpecializedAdapterINS1C_15DefaultEpilogueIaSI_SI_NS1B_6thread17LinearCombinationIaLi1EiiLNS1G_9ScaleType4KindE0ELNS_15FloatRoundStyleE2EaEENS1_15EpilogueDefaultEEEEEvvEEEEvNT_6ParamsE,@"STO_CUDA_ENTRY STV_DEFAULT"
_ZN7cutlass13device_kernelINS_4gemm6kernel13GemmUniversalIN4cute5tupleIJiiiiEEENS1_10collective13CollectiveMmaINS1_34MainloopSm90TmaGmmaWarpSpecializedILi2ENS5_IJNS4_1CILi1EEESB_SB_EEENS1_35KernelTmaWarpSpecializedCooperativeEEENS5_IJNSA_ILi128EEENSA_ILi64EEESF_EEEaNS5_IJlSB_lEEEaSI_NS4_8TiledMMAINS4_8MMA_AtomIJNS4_4SM904GMMA26MMA_64x64x32_S32S8S8_SS_TNEEEENS4_6LayoutINS5_IJNSA_ILi2EEESB_SB_EEENS5_IJSB_NSA_ILi0EEESS_EEEEENS5_IJNS4_10UnderscoreESV_SV_EEEEENS4_13SM90_TMA_LOADENS4_14ComposedLayoutINS4_7SwizzleILi3ELi4ELi3EEENS4_18smem_ptr_flag_bitsILi8EEENSP_INS5_IJNSA_ILi8EEESF_EEENS5_IJSF_SB_EEEEEEEvNS4_8identityESY_S18_vS19_EENS_8epilogue10collective6detail29Sm90TmaWarpSpecializedAdapterINS1C_15DefaultEpilogueIaSI_SI_NS1B_6thread17LinearCombinationIaLi1EiiLNS1G_9ScaleType4KindE0ELNS_15FloatRoundStyleE2EaEENS1_15EpilogueDefaultEEEEEvvEEEEvNT_6ParamsE:
[----:B------:R-:W0:Y:S01]  /*0000*/  LDC R1, c[0x0][0x28] ;  /* 0x00000a00ff017b82 */ /* 0x000e220000000800 */
[----:B------:R-:W1:Y:S01]  /*0010*/  S2R R18, SR_TID.X ;  /* 0x0000000000127919 */ /* 0x000e620000002100 */
[----:B------:R-:W-:Y:S01]  /*0020*/  ELECT P0, URZ, PT ;  /* 0x00000000003f782f */ /* 0x000fe20003800000 */
[----:B------:R-:W-:Y:S01]  /*0030*/  BSSY B0, `(.L_x_0) ;  /* 0x000000f000007945 */ /* 0x000fe20003800000 */
[--C-:B-1----:R-:W-:Y:S02]  /*0040*/  SHF.R.U32.HI R0, RZ, 0x5, R18.reuse ;  /* 0x00000005ff007819 */ /* 0x102fe40000011612 */
[----:B------:R-:W-:-:S03]  /*0050*/  SHF.R.U32.HI R2, RZ, 0x7, R18 ;  /* 0x00000007ff027819 */ /* 0x000fc60000011612 */
[----:B------:R-:W1:Y:S04]  /*0060*/  SHFL.IDX PT, R5, R0, RZ, 0x1f ;  /* 0x00001fff00057589 */ /* 0x000e6800000e0000 */
[----:B------:R2:W3:Y:S01]  /*0070*/  SHFL.IDX PT, R8, R2, RZ, 0x1f ;  /* 0x00001fff02087589 */ /* 0x0004e200000e0000 */
[----:B-1----:R-:W-:-:S13]  /*0080*/  ISETP.NE.OR P0, PT, R5, RZ, !P0 ;  /* 0x000000ff0500720c */ /* 0x002fda0004705670 */
[----:B0-23--:R-:W-:Y:S05]  /*0090*/  @P0 BRA `(.L_x_1) ;  /* 0x0000000000200947 */ /* 0x00dfea0003800000 */
[----:B------:R-:W-:Y:S02]  /*00a0*/  ULDC.64 UR4, c[0x0][0x198] ;  /* 0x0000660000047ab9 */ /* 0x000fe40000000a00 */
[----:B------:R-:W-:Y:S02]  /*00b0*/  UIADD3 UR6, UP0, UR4, 0xf0, URZ ;  /* 0x000000f004067890 */ /* 0x000fe4000ff1e03f */
[----:B------:R-:W-:Y:S02]  /*00c0*/  UIADD3 UR4, UP1, UR4, 0x1f0, URZ ;  /* 0x000001f004047890 */ /* 0x000fe4000ff3e03f */
[----:B------:R-:W-:Y:S02]  /*00d0*/  UIADD3.X UR7, URZ, UR5, URZ, UP0, !UPT ;  /* 0x000000053f077290 */ /* 0x000fe400087fe43f */
[----:B------:R-:W-:-:S07]  /*00e0*/  UIADD3.X UR5, URZ, UR5, URZ, UP1, !UPT ;  /* 0x000000053f057290 */ /* 0x000fce0008ffe43f */
[----:B------:R0:W-:Y:S02]  /*00f0*/  UTMACCTL.PF [UR6] ;  /* 0x00000000060079b9 */ /* 0x0001e40008040000 */
[----:B------:R0:W-:Y:S02]  /*0100*/  UTMACCTL.PF [UR4] ;  /* 0x00000000040079b9 */ /* 0x0001e40008040000 */
[----:B0-----:R-:W-:Y:S01]  /*0110*/  NOP ;  /* 0x0000000000007918 */ /* 0x001fe20000000000 */
.L_x_1:
[----:B------:R-:W-:Y:S05]  /*0120*/  BSYNC B0 ;  /* 0x0000000000007941 */ /* 0x000fea0003800000 */
.L_x_0:
[----:B------:R-:W0:Y:S02]  /*0130*/  SHFL.IDX PT, R2, R0, RZ, 0x1f ;  /* 0x00001fff00027589 */ /* 0x000e2400000e0000 */
[----:B0-----:R-:W-:-:S13]  /*0140*/  ISETP.NE.AND P0, PT, R2, RZ, PT ;  /* 0x000000ff0200720c */ /* 0x001fda0003f05270 */
[----:B------:R-:W-:Y:S05]  /*0150*/  @P0 BRA `(.L_x_2) ;  /* 0x0000000000480947 */ /* 0x000fea0003800000 */
[----:B------:R-:W0:Y:S01]  /*0160*/  S2UR UR8, SR_CgaCtaId ;  /* 0x00000000000879c3 */ /* 0x000e220000008800 */
[----:B------:R-:W-:Y:S01]  /*0170*/  UMOV UR4, 0x400 ;  /* 0x0000040000047882 */ /* 0x000fe20000000000 */
[----:B------:R-:W-:Y:S01]  /*0180*/  UMOV UR5, 0x1 ;  /* 0x0000000100057882 */ /* 0x000fe20000000000 */
[----:B------:R-:W-:Y:S01]  /*0190*/  UMOV UR6, 0x100 ;  /* 0x0000010000067882 */ /* 0x000fe20000000000 */
[----:B------:R-:W-:Y:S01]  /*01a0*/  ELECT P0, URZ, PT ;  /* 0x00000000003f782f */ /* 0x000fe20003800000 */
[----:B------:R-:W-:-:S04]  /*01b0*/  UIADD3 UR6, -UR6, 0x100000, URZ ;  /* 0x0010000006067890 */ /* 0x000fc8000fffe13f */
[----:B------:R-:W-:Y:S02]  /*01c0*/  USHF.L.U32 UR7, UR6, 0xb, URZ ;  /* 0x0000000b06077899 */ /* 0x000fe4000800063f */
[----:B------:R-:W-:Y:S02]  /*01d0*/  USHF.L.U32 UR6, UR6, 0x1, URZ ;  /* 0x0000000106067899 */ /* 0x000fe4000800063f */
[----:B0-----:R-:W-:Y:S02]  /*01e0*/  ULEA UR8, UR8, UR4, 0x18 ;  /* 0x0000000408087291 */ /* 0x001fe4000f8ec03f */
[----:B------:R-:W-:-:S04]  /*01f0*/  UIADD3 UR4, -UR5, 0x100000, URZ ;  /* 0x0010000005047890 */ /* 0x000fc8000fffe13f */
[----:B------:R-:W-:Y:S02]  /*0200*/  USHF.L.U32 UR5, UR4, 0xb, URZ ;  /* 0x0000000b04057899 */ /* 0x000fe4000800063f */
[----:B------:R-:W-:Y:S01]  /*0210*/  USHF.L.U32 UR4, UR4, 0x1, URZ ;  /* 0x0000000104047899 */ /* 0x000fe2000800063f */
[----:B------:R-:W0:Y:S11]  /*0220*/  FENCE.VIEW.ASYNC.S ;  /* 0x00000000000073c6 */ /* 0x000e360000000000 */
[----:B0-----:R0:W1:Y:S01]  /*0230*/  SYNCS.EXCH.64 URZ, [UR8], UR4 ;  /* 0x00000004083f75b2 */ /* 0x0010620008000100 */
[----:B------:R0:W2:Y:S01]  /*0240*/  SYNCS.EXCH.64 URZ, [UR8+0x10], UR6 ;  /* 0x00001006083f75b2 */ /* 0x0000a20008000100 */
[----:B------:R0:W3:Y:S01]  /*0250*/  SYNCS.EXCH.64 URZ, [UR8+0x8], UR4 ;  /* 0x00000804083f75b2 */ /* 0x0000e20008000100 */
[----:B------:R0:W4:Y:S01]  /*0260*/  SYNCS.EXCH.64 URZ, [UR8+0x18], UR6 ;  /* 0x00001806083f75b2 */ /* 0x0001220008000100 */
[----:B------:R-:W-:Y:S01]  /*0270*/  NOP ;  /* 0x0000000000007918 */ /* 0x000fe20000000000 */
.L_x_2:
[----:B------:R-:W5:Y:S01]  /*0280*/  SHFL.IDX PT, R0, R0, RZ, 0x1f ;  /* 0x00001fff00007589 */ /* 0x000f6200000e0000 */
[----:B------:R-:W-:Y:S01]  /*0290*/  ELECT P0, URZ, PT ;  /* 0x00000000003f782f */ /* 0x000fe20003800000 */
[----:B------:R-:W1:Y:S01]  /*02a0*/  LDC R2, c[0x0][0x65c] ;  /* 0x00019700ff027b82 */ /* 0x000e620000000800 */
[----:B------:R-:W-:Y:S01]  /*02b0*/  SHF.R.S32.HI R6, RZ, 0x1f, R5 ;  /* 0x0000001fff067819 */ /* 0x000fe20000011405 */
[----:B------:R-:W2:Y:S01]  /*02c0*/  S2R R3, SR_CTAID.Y ;  /* 0x0000000000037919 */ /* 0x000ea20000002600 */
[----:B0-----:R-:W-:Y:S01]  /*02d0*/  UMOV UR4, 0x20 ;  /* 0x0000002000047882 */ /* 0x001fe20000000000 */
[----:B------:R-:W-:Y:S01]  /*02e0*/  ISETP.NE.AND P2, PT, R8, RZ, PT ;  /* 0x000000ff0800720c */ /* 0x000fe20003f45270 */
[----:B------:R-:W-:Y:S01]  /*02f0*/  NOP ;  /* 0x0000000000007918 */ /* 0x000fe20000000000 */
[----:B------:R-:W0:Y:S01]  /*0300*/  S2R R4, SR_CTAID.X ;  /* 0x0000000000047919 */ /* 0x000e220000002500 */
[----:B------:R-:W-:Y:S01]  /*0310*/  LEA.HI R6, R6, R5, RZ, 0x2 ;  /* 0x0000000506067211 */ /* 0x000fe200078f10ff */
[----:B------:R-:W-:Y:S01]  /*0320*/  NOP ;  /* 0x0000000000007918 */ /* 0x000fe20000000000 */
[----:B-----5:R-:W-:-:S02]  /*0330*/  ISETP.NE.OR P0, PT, R0, RZ, !P0 ;  /* 0x000000ff0000720c */ /* 0x020fc40004705670 */
[----:B-1----:R-:W-:-:S04]  /*0340*/  ISETP.NE.AND P3, PT, R2, 0x1, PT ;  /* 0x000000010200780c */ /* 0x002fc80003f65270 */
[----:B------:R-:W-:Y:S02]  /*0350*/  P2R R0, PR, RZ, 0x8 ;  /* 0x00000008ff007803 */ /* 0x000fe40000000000 */
[----:B------:R-:W-:-:S05]  /*0360*/  LOP3.LUT R0, R6, 0xfffffffc, RZ, 0xc0, !PT ;  /* 0xfffffffc06007812 */ /* 0x000fca00078ec0ff */
[----:B------:R-:W-:Y:S01]  /*0370*/  VOTEU.ALL UP0, P0 ;  /* 0x00000000003f7886 */ /* 0x000fe20000000000 */
[----:B------:R-:W-:Y:S01]  /*0380*/  IMAD.IADD R0, R5, 0x1, -R0 ;  /* 0x0000000105007824 */ /* 0x000fe200078e0a00 */
[----:B------:R-:W0:Y:S01]  /*0390*/  @P3 LDC R17, c[0x0][0x10] ;  /* 0x00000400ff113b82 */ /* 0x000e220000000800 */
[----:B------:R-:W-:Y:S01]  /*03a0*/  VOTEU.ALL UP1, P0 ;  /* 0x00000000003f7886 */ /* 0x000fe20000020000 */
[----:B--2---:R-:W-:Y:S01]  /*03b0*/  @P3 IMAD.MOV.U32 R6, RZ, RZ, R3 ;  /* 0x000000ffff063224 */ /* 0x004fe200078e0003 */
[----:B------:R-:W-:Y:S01]  /*03c0*/  @!UP0 UMOV UR6, 0x400 ;  /* 0x0000040000068882 */ /* 0x000fe20000000000 */
[----:B------:R-:W-:-:S04]  /*03d0*/  @!UP0 UIADD3 UR4, -UR4, 0x100000, URZ ;  /* 0x0010000004048890 */ /* 0x000fc8000fffe13f */
[----:B------:R-:W-:Y:S02]  /*03e0*/  @!UP0 USHF.L.U32 UR5, UR4, 0xb, URZ ;  /* 0x0000000b04058899 */ /* 0x000fe4000800063f */
[----:B------:R-:W-:Y:S01]  /*03f0*/  @!UP0 USHF.L.U32 UR4, UR4, 0x1, URZ ;  /* 0x0000000104048899 */ /* 0x000fe2000800063f */
[----:B------:R-:W-:Y:S02]  /*0400*/  @P3 IMAD.MOV.U32 R7, RZ, RZ, RZ ;  /* 0x000000ffff073224 */ /* 0x000fe400078e00ff */
[----:B------:R-:W-:Y:S01]  /*0410*/  IMAD.MOV.U32 R5, RZ, RZ, RZ ;  /* 0x000000ffff057224 */ /* 0x000fe200078e00ff */
[----:B------:R-:W1:Y:S01]  /*0420*/  @!UP0 S2UR UR7, SR_CgaCtaId ;  /* 0x00000000000789c3 */ /* 0x000e620000008800 */
[----:B------:R-:W-:-:S07]  /*0430*/  @P3 IMAD.MOV.U32 R11, RZ, RZ, RZ ;  /* 0x000000ffff0b3224 */ /* 0x000fce00078e00ff */
[----:B------:R-:W2:Y:S01]  /*0440*/  @!P3 LDC R9, c[0x0][0xc] ;  /* 0x00000300ff09bb82 */ /* 0x000ea20000000800 */
[----:B0-----:R-:W-:-:S04]  /*0450*/  @P3 IMAD.WIDE.U32 R16, R4, R17, R6 ;  /* 0x0000001104103225 */ /* 0x001fc800078e0006 */
[----:B------:R-:W-:Y:S01]  /*0460*/  @P3 IMAD.IADD R17, R17, 0x1, R11 ;  /* 0x0000000111113824 */ /* 0x000fe200078e020b */
[----:B-1----:R-:W-:Y:S01]  /*0470*/  @!UP0 ULEA UR6, UR7, UR6, 0x18 ;  /* 0x0000000607068291 */ /* 0x002fe2000f8ec03f */
[----:B------:R-:W-:Y:S01]  /*0480*/  VOTEU.ALL UP0, P0 ;  /* 0x00000000003f7886 */ /* 0x000fe20000000000 */
[----:B------:R-:W-:-:S04]  /*0490*/  ISETP.NE.AND P0, PT, R0, 0x3, PT ;  /* 0x000000030000780c */ /* 0x000fc80003f05270 */
[----:B------:R-:W-:Y:S01]  /*04a0*/  ISETP.EQ.OR P0, PT, R0, RZ, !P0 ;  /* 0x000000ff0000720c */ /* 0x000fe20004702670 */
[----:B--2---:R-:W-:-:S03]  /*04b0*/  @!P3 IMAD.WIDE.U32 R6, R9, R3, R4 ;  /* 0x000000030906b225 */ /* 0x004fc600078e0004 */
[C---:B------:R-:W-:Y:S01]  /*04c0*/  ISETP.EQ.AND P0, PT, R8.reuse, RZ, P0 ;  /* 0x000000ff0800720c */ /* 0x040fe20000702270 */
[----:B------:R-:W-:Y:S01]  /*04d0*/  VIADD R8, R8, 0xffffffff ;  /* 0xffffffff08087836 */ /* 0x000fe20000000000 */
[----:B------:R-:W0:Y:S02]  /*04e0*/  FENCE.VIEW.ASYNC.S ;  /* 0x00000000000073c6 */ /* 0x000e240000000000 */
[----:B0-----:R0:W3:Y:S01]  /*04f0*/  @!UP0 SYNCS.EXCH.64 URZ, [UR6+0x30], UR4 ;  /* 0x00003004063f85b2 */ /* 0x0010e20008000100 */
[----:B------:R-:W-:Y:S01]  /*0500*/  @!P3 IMAD.MOV.U32 R16, RZ, RZ, R6 ;  /* 0x000000ffff10b224 */ /* 0x000fe200078e0006 */
[----:B------:R-:W-:Y:S01]  /*0510*/  SEL R19, RZ, 0x1, !P0 ;  /* 0x00000001ff137807 */ /* 0x000fe20004000000 */
[----:B------:R-:W-:Y:S01]  /*0520*/  @!P3 IMAD.MOV.U32 R17, RZ, RZ, R7 ;  /* 0x000000ffff11b224 */ /* 0x000fe200078e0007 */
[----:B------:R-:W-:-:S04]  /*0530*/  ISETP.GE.U32.AND P1, PT, R8, 0x2, PT ;  /* 0x000000020800780c */ /* 0x000fc80003f26070 */
[----:B------:R-:W-:Y:S01]  /*0540*/  SEL R19, R19, 0x2, P1 ;  /* 0x0000000213137807 */ /* 0x000fe20000800000 */
[----:B------:R0:W3:Y:S01]  /*0550*/  @!UP1 SYNCS.EXCH.64 URZ, [UR6+0x38], UR4 ;  /* 0x00003804063f95b2 */ /* 0x0000e20008000100 */
[----:B------:R-:W-:Y:S01]  /*0560*/  NOP ;  /* 0x0000000000007918 */ /* 0x000fe20000000000 */
[----:B---34-:R-:W-:Y:S06]  /*0570*/  BAR.SYNC.DEFER_BLOCKING 0x0 ;  /* 0x0000000000007b1d */ /* 0x018fec0000010000 */
[----:B------:R-:W-:Y:S05]  /*0580*/  @!P2 BRA `(.L_x_3) ;  /* 0x000000380098a947 */ /* 0x000fea0003800000 */
[----:B------:R-:W-:-:S13]  /*0590*/  ISETP.GT.U32.AND P0, PT, R8, 0x1, PT ;  /* 0x000000010800780c */ /* 0x000fda0003f04070 */
[----:B0-----:R-:W-:Y:S05]  /*05a0*/  @P0 EXIT ;  /* 0x000000000000094d */ /* 0x001fea0003800000 */
[----:B------:R-:W-:Y:S01]  /*05b0*/  ULDC.64 UR4, c[0x0][0x650] ;  /* 0x0001940000047ab9 */ /* 0x000fe20000000a00 */
[----:B------:R-:W-:Y:S01]  /*05c0*/  PRMT R0, RZ, 0x7610, R0 ;  /* 0x00007610ff007816 */ /* 0x000fe20000000000 */
[----:B------:R-:W-:Y:S01]  /*05d0*/  IMAD.MOV.U32 R57, RZ, RZ, -0x1 ;  /* 0xffffffffff397424 */ /* 0x000fe200078e00ff */
[----:B------:R-:W-:Y:S01]  /*05e0*/  ISETP.GE.U32.AND P0, PT, R16, UR4, PT ;  /* 0x0000000410007c0c */ /* 0x000fe2000bf06070 */
[----:B------:R-:W-:Y:S02]  /*05f0*/  IMAD.MOV.U32 R58, RZ, RZ, -0x1 ;  /* 0xffffffffff3a7424 */ /* 0x000fe400078e00ff */
[----:B------:R-:W-:Y:S01]  /*0600*/  IMAD.MOV.U32 R59, RZ, RZ, -0x1 ;  /* 0xffffffffff3b7424 */ /* 0x000fe200078e00ff */
[----:B------:R-:W-:-:S13]  /*0610*/  ISETP.GE.U32.AND.EX P0, PT, R17, UR5, PT, P0 ;  /* 0x0000000511007c0c */ /* 0x000fda000bf06100 */
[----:B------:R-:W-:Y:S05]  /*0620*/  @P0 BRA `(.L_x_4) ;  /* 0x0000000400540947 */ /* 0x000fea0003800000 */
[----:B------:R-:W0:Y:S01]  /*0630*/  LDC.64 R14, c[0x0][0x628] ;  /* 0x00018a00ff0e7b82 */ /* 0x000e220000000a00 */
[----:B------:R-:W-:Y:S02]  /*0640*/  IMAD.MOV.U32 R6, RZ, RZ, R16 ;  /* 0x000000ffff067224 */ /* 0x000fe400078e0010 */
[----:B------:R-:W-:-:S05]  /*0650*/  IMAD.MOV.U32 R7, RZ, RZ, R17 ;  /* 0x000000ffff077224 */ /* 0x000fca00078e0011 */
[----:B------:R-:W1:Y:S08]  /*0660*/  LDC R0, c[0x0][0x630] ;  /* 0x00018c00ff007b82 */ /* 0x000e700000000800 */
[----:B------:R-:W2:Y:S01]  /*0670*/  LDC.64 R20, c[0x0][0x620] ;  /* 0x00018800ff147b82 */ /* 0x000ea20000000a00 */
[----:B0-----:R-:W-:-:S04]  /*0680*/  ISETP.NE.U32.AND P0, PT, R14, RZ, PT ;  /* 0x000000ff0e00720c */ /* 0x001fc80003f05070 */
[----:B------:R-:W-:-:S13]  /*0690*/  ISETP.NE.AND.EX P0, PT, R15, RZ, PT, P0 ;  /* 0x000000ff0f00720c */ /* 0x000fda0003f05300 */
[----:B-12---:R-:W-:Y:S05]  /*06a0*/  @!P0 BRA `(.L_x_5) ;  /* 0x0000000000288947 */ /* 0x006fea0003800000 */
[----:B------:R-:W0:Y:S02]  /*06b0*/  LDC R11, c[0x0][0x634] ;  /* 0x00018d00ff0b7b82 */ /* 0x000e240000000800 */
[----:B0-----:R-:W-:-:S05]  /*06c0*/  IADD3 R11, P0, R16, R11, RZ ;  /* 0x0000000b100b7210 */ /* 0x001fca0007f1e0ff */
[----:B------:R-:W-:-:S04]  /*06d0*/  IMAD.X R13, RZ, RZ, R17, P0 ;  /* 0x000000ffff0d7224 */ /* 0x000fc800000e0611 */
[----:B------:R-:W-:-:S04]  /*06e0*/  IMAD.WIDE.U32 R6, R13, R14, RZ ;  /* 0x0000000e0d067225 */ /* 0x000fc800078e00ff */
[----:B------:R-:W-:-:S04]  /*06f0*/  IMAD.WIDE.U32 R8, P0, R11, R15, R6 ;  /* 0x0000000f0b087225 */ /* 0x000fc80007800006 */
[----:B------:R-:W-:-:S04]  /*0700*/  IMAD.WIDE.U32 R6, R11, R14, RZ ;  /* 0x0000000e0b067225 */ /* 0x000fc800078e00ff */
[----:B------:R-:W-:Y:S01]  /*0710*/  IMAD.X R11, RZ, RZ, RZ, P0 ;  /* 0x000000ffff0b7224 */ /* 0x000fe200000e06ff */
[----:B------:R-:W-:Y:S01]  /*0720*/  IADD3 RZ, P0, R7, R8, RZ ;  /* 0x0000000807ff7210 */ /* 0x000fe20007f1e0ff */
[----:B------:R-:W-:-:S04]  /*0730*/  IMAD.MOV.U32 R10, RZ, RZ, R9 ;  /* 0x000000ffff0a7224 */ /* 0x000fc800078e0009 */
[----:B------:R-:W-:-:S08]  /*0740*/  IMAD.WIDE.U32.X R6, R13, R15, R10, P0 ;  /* 0x0000000f0d067225 */ /* 0x000fd000000e040a */
.L_x_5:
[-CC-:B------:R-:W-:Y:S01]  /*0750*/  SHF.R.U64 R59, R6, R0.reuse, R7.reuse ;  /* 0x00000000063b7219 */ /* 0x180fe20000001207 */
[----:B------:R-:W0:Y:S01]  /*0760*/  LDC R10, c[0x0][0x618] ;  /* 0x00018600ff0a7b82 */ /* 0x000e220000000800 */
[----:B------:R-:W-:Y:S01]  /*0770*/  SHF.R.U32.HI R5, RZ, R0, R7 ;  /* 0x00000000ff057219 */ /* 0x000fe20000011607 */
[----:B------:R-:W-:Y:S01]  /*0780*/  ULDC UR4, c[0x0][0x150] ;  /* 0x0000540000047ab9 */ /* 0x000fe20000000800 */
[----:B------:R-:W-:Y:S02]  /*0790*/  IADD3 R9, P0, RZ, -R59, RZ ;  /* 0x8000003bff097210 */ /* 0x000fe40007f1e0ff */
[----:B------:R-:W-:-:S03]  /*07a0*/  I2FP.F32.U32 R0, R4 ;  /* 0x0000000400007245 */ /* 0x000fc60000201000 */
[----:B------:R-:W1:Y:S01]  /*07b0*/  LDC.64 R26, c[0x0][0x640] ;  /* 0x00019000ff1a7b82 */ /* 0x000e620000000a00 */
[----:B------:R-:W-:Y:S02]  /*07c0*/  IMAD.X R11, RZ, RZ, ~R5, P0 ;  /* 0x000000ffff0b7224 */ /* 0x000fe400000e0e05 */
[----:B------:R-:W-:Y:S01]  /*07d0*/  FMUL R0, R0, UR4 ;  /* 0x0000000400007c20 */ /* 0x000fe20008400000 */
[----:B------:R-:W-:Y:S01]  /*07e0*/  IMAD.WIDE.U32 R6, R9, R20, R16 ;  /* 0x0000001409067225 */ /* 0x000fe200078e0010 */
[----:B------:R-:W-:-:S03]  /*07f0*/  ULDC UR4, c[0x0][0x154] ;  /* 0x0000550000047ab9 */ /* 0x000fc60000000800 */
[----:B------:R-:W-:Y:S01]  /*0800*/  IMAD R8, R11, R20, RZ ;  /* 0x000000140b087224 */ /* 0x000fe200078e02ff */
[----:B------:R-:W2:Y:S01]  /*0810*/  LDC R5, c[0x0][0x144] ;  /* 0x00005100ff057b82 */ /* 0x000ea20000000800 */
[----:B------:R-:W3:Y:S02]  /*0820*/  F2I.U32.TRUNC.NTZ R0, R0 ;  /* 0x0000000000007305 */ /* 0x000ee4000020f000 */
[----:B------:R-:W-:-:S04]  /*0830*/  IMAD R9, R9, R21, R8 ;  /* 0x0000001509097224 */ /* 0x000fc800078e0208 */
[----:B------:R-:W-:Y:S01]  /*0840*/  IMAD.IADD R7, R7, 0x1, R9 ;  /* 0x0000000107077824 */ /* 0x000fe200078e0209 */
[----:B------:R-:W4:Y:S01]  /*0850*/  LDC R12, c[0x0][0x608] ;  /* 0x00018200ff0c7b82 */ /* 0x000f220000000800 */
[----:B------:R-:W-:-:S03]  /*0860*/  IMAD.MOV.U32 R9, RZ, RZ, -0x1 ;  /* 0xffffffffff097424 */ /* 0x000fc600078e00ff */
[-CC-:B0-----:R-:W-:Y:S02]  /*0870*/  SHF.R.U64 R20, R6, R10.reuse, R7.reuse ;  /* 0x0000000a06147219 */ /* 0x181fe40000001207 */
[----:B------:R-:W-:Y:S02]  /*0880*/  I2FP.F32.U32 R6, R3 ;  /* 0x0000000300067245 */ /* 0x000fe40000201000 */
[----:B------:R-:W0:Y:S01]  /*0890*/  LDC R24, c[0x0][0x658] ;  /* 0x00019600ff187b82 */ /* 0x000e220000000800 */
[----:B-1----:R-:W-:Y:S01]  /*08a0*/  ISETP.NE.U32.AND P0, PT, R26, RZ, PT ;  /* 0x000000ff1a00720c */ /* 0x002fe20003f05070 */
[----:B---3--:R-:W-:Y:S01]  /*08b0*/  IMAD.MOV R8, RZ, RZ, -R0 ;  /* 0x000000ffff087224 */ /* 0x008fe200078e0a00 */
[----:B------:R-:W-:Y:S01]  /*08c0*/  SHF.R.U32.HI R7, RZ, R10, R7 ;  /* 0x0000000aff077219 */ /* 0x000fe20000011607 */
[----:B------:R-:W-:Y:S01]  /*08d0*/  FMUL R6, R6, UR4 ;  /* 0x0000000406067c20 */ /* 0x000fe20008400000 */
[----:B------:R-:W-:-:S03]  /*08e0*/  ISETP.NE.AND.EX P0, PT, R27, RZ, PT, P0 ;  /* 0x000000ff1b00720c */ /* 0x000fc60003f05300 */
[----:B------:R-:W1:Y:S01]  /*08f0*/  LDC R14, c[0x0][0x148] ;  /* 0x00005200ff0e7b82 */ /* 0x000e620000000800 */
[----:B--2---:R-:W-:-:S07]  /*0900*/  IMAD R0, R5, R8, R4 ;  /* 0x0000000805007224 */ /* 0x004fce00078e0204 */
[----:B------:R-:W2:Y:S01]  /*0910*/  LDC R22, c[0x0][0x600] ;  /* 0x00018000ff167b82 */ /* 0x000ea20000000800 */
[-CC-:B----4-:R-:W-:Y:S02]  /*0920*/  SHF.R.U64 R28, R20, R12.reuse, R7.reuse ;  /* 0x0000000c141c7219 */ /* 0x190fe40000001207 */
[----:B------:R-:W-:Y:S01]  /*0930*/  SHF.R.U32.HI R5, RZ, R12, R7 ;  /* 0x0000000cff057219 */ /* 0x000fe20000011607 */
[----:B------:R-:W-:Y:S01]  /*0940*/  IMAD.MOV.U32 R7, RZ, RZ, 0x1 ;  /* 0x00000001ff077424 */ /* 0x000fe200078e00ff */
[----:B------:R3:W4:Y:S03]  /*0950*/  F2I.U32.TRUNC.NTZ R12, R6 ;  /* 0x00000006000c7305 */ /* 0x000726000020f000 */
[----:B------:R-:W1:Y:S01]  /*0960*/  LDC R15, c[0x0][0x648] ;  /* 0x00019200ff0f7b82 */ /* 0x000e620000000800 */
[-C--:B0-----:R-:W-:Y:S02]  /*0970*/  SHF.L.U32 R4, R9, R24.reuse, RZ ;  /* 0x0000001809047219 */ /* 0x081fe400000006ff */
[----:B------:R-:W-:-:S02]  /*0980*/  SHF.R.U64 R30, R28, R24, R5 ;  /* 0x000000181c1e7219 */ /* 0x000fc40000001205 */
[----:B------:R-:W-:Y:S02]  /*0990*/  LOP3.LUT R11, RZ, R4, RZ, 0x33, !PT ;  /* 0x00000004ff0b7212 */ /* 0x000fe400078e33ff */
[-C--:B------:R-:W-:Y:S01]  /*09a0*/  SHF.R.U32.HI R5, RZ, R24.reuse, R5 ;  /* 0x00000018ff057219 */ /* 0x080fe20000011605 */
[----:B------:R-:W0:Y:S01]  /*09b0*/  LDC R21, c[0x0][0x638] ;  /* 0x00018e00ff157b82 */ /* 0x000e220000000800 */
[----:B------:R-:W-:Y:S01]  /*09c0*/  SHF.L.U32 R10, R7, R24, RZ ;  /* 0x00000018070a7219 */ /* 0x000fe200000006ff */
[----:B------:R-:W-:-:S06]  /*09d0*/  IMAD.MOV.U32 R4, RZ, RZ, R30 ;  /* 0x000000ffff047224 */ /* 0x000fcc00078e001e */
[----:B------:R-:W0:Y:S01]  /*09e0*/  LDC R57, c[0x0][0x610] ;  /* 0x00018400ff397b82 */ /* 0x000e220000000800 */
[----:B---34-:R-:W-:Y:S05]  /*09f0*/  @!P0 BRA `(.L_x_6) ;  /* 0x0000000000288947 */ /* 0x018fea0003800000 */
[----:B------:R-:W3:Y:S02]  /*0a00*/  LDC R9, c[0x0][0x64c] ;  /* 0x00019300ff097b82 */ /* 0x000ee40000000800 */
[----:B---3--:R-:W-:-:S05]  /*0a10*/  IADD3 R9, P0, R30, R9, RZ ;  /* 0x000000091e097210 */ /* 0x008fca0007f1e0ff */
        /* <DEDUP_REMOVED lines=8> */
.L_x_6:
[----:B-1----:R-:W-:Y:S01]  /*0aa0*/  SHF.R.U64 R4, R4, R15, R5 ;  /* 0x0000000f04047219 */ /* 0x002fe20000001205 */
[----:B--2---:R-:W-:Y:S01]  /*0ab0*/  VIADD R5, R22, 0xffffffff ;  /* 0xffffffff16057836 */ /* 0x004fe20000000000 */
[----:B------:R-:W-:Y:S01]  /*0ac0*/  LOP3.LUT R11, R28, R11, RZ, 0xc0, !PT ;  /* 0x0000000b1c0b7212 */ /* 0x000fe200078ec0ff */
[----:B------:R-:W-:Y:S02]  /*0ad0*/  IMAD.MOV R12, RZ, RZ, -R12 ;  /* 0x000000ffff0c7224 */ /* 0x000fe400078e0a0c */
[----:B------:R-:W-:Y:S02]  /*0ae0*/  IMAD.MOV R6, RZ, RZ, -R4 ;  /* 0x000000ffff067224 */ /* 0x000fe400078e0a04 */
[----:B------:R-:W-:Y:S01]  /*0af0*/  IMAD R11, R10, R4, R11 ;  /* 0x000000040a0b7224 */ /* 0x000fe200078e020b */
[----:B------:R-:W-:Y:S01]  /*0b00*/  LOP3.LUT R4, R20, R5, RZ, 0xc0, !PT ;  /* 0x0000000514047212 */ /* 0x000fe200078ec0ff */
[----:B------:R-:W-:Y:S02]  /*0b10*/  @P3 IMAD R0, R14, R12, R3 ;  /* 0x0000000c0e003224 */ /* 0x000fe400078e0203 */
[----:B0-----:R-:W-:-:S02]  /*0b20*/  IMAD R3, R6, R21, R30 ;  /* 0x0000001506037224 */ /* 0x001fc400078e021e */
[----:B------:R-:W-:Y:S02]  /*0b30*/  IMAD R57, R11, R57, R0 ;  /* 0x000000390b397224 */ /* 0x000fe400078e0200 */
[----:B------:R-:W-:Y:S02]  /*0b40*/  IMAD R4, R3, R22, R4 ;  /* 0x0000001603047224 */ /* 0x000fe400078e0204 */
[----:B------:R-:W-:-:S03]  /*0b50*/  IMAD.MOV.U32 R0, RZ, RZ, 0x1 ;  /* 0x00000001ff007424 */ /* 0x000fc600078e00ff */
[----:B------:R-:W-:Y:S02]  /*0b60*/  SEL R58, R4, R57, !P3 ;  /* 0x00000039043a7207 */ /* 0x000fe40005800000 */
[----:B------:R-:W-:-:S07]  /*0b70*/  SEL R57, R57, R4, !P3 ;  /* 0x0000000439397207 */ /* 0x000fce0005800000 */
.L_x_4:
[----:B------:R-:W-:-:S08]  /*0b80*/  NOP ;  /* 0x0000000000007918 */ /* 0x000fd00000000000 */
[----:B------:R-:W0:Y:S02]  /*0b90*/  USETMAXREG.TRY_ALLOC.CTAPOOL UP0, 0xe8 ;  /* 0x000000e8000079c8 */ /* 0x000e240008000600 */
[----:B0-----:R-:W-:-:S13]  /*0ba0*/  PLOP3.LUT P0, PT, PT, PT, UP0, 0x80, 0x0 ;  /* 0x000000000000781c */ /* 0x001fda0003f0f008 */
[----:B------:R-:W-:Y:S05]  /*0bb0*/  @!P0 BRA `(.L_x_4) ;  /* 0xfffffffc00f08947 */ /* 0x000fea000383ffff */
[----:B------:R-:W-:Y:S01]  /*0bc0*/  ULDC.64 UR4, c[0x0][0x598] ;  /* 0x0001660000047ab9 */ /* 0x000fe20000000a00 */
[----:B------:R-:W-:Y:S01]  /*0bd0*/  ULDC.64 UR36, c[0x0][0x208] ;  /* 0x0000820000247ab9 */ /* 0x000fe20000000a00 */
[----:B------:R-:W-:-:S04]  /*0be0*/  ISETP.NE.U32.AND P0, PT, RZ, UR4, PT ;  /* 0x00000004ff007c0c */ /* 0x000fc8000bf05070 */
[----:B------:R-:W-:-:S13]  /*0bf0*/  ISETP.NE.AND.EX P0, PT, RZ, UR5, PT, P0 ;  /* 0x00000005ff007c0c */ /* 0x000fda000bf05300 */
[----:B------:R-:W-:Y:S05]  /*0c00*/  @!P0 BRA `(.L_x_7) ;  /* 0x00000000001c8947 */ /* 0x000fea0003800000 */
[----:B------:R-:W0:Y:S02]  /*0c10*/  LDC.64 R4, c[0x0][0x598] ;  /* 0x00016600ff047b82 */ /* 0x000e240000000a00 */
[----:B0-----:R-:W2:Y:S02]  /*0c20*/  LDG.E.64 R4, desc[UR36][R4.64] ;  /* 0x0000002404047981 */ /* 0x001ea4000c1e1b00 */
[----:B--2---:R-:W-:-:S04]  /*0c30*/  ISETP.NE.U32.AND P0, PT, R4, RZ, PT ;  /* 0x000000ff0400720c */ /* 0x004fc80003f05070 */
[----:B------:R-:W-:-:S13]  /*0c40*/  ISETP.NE.AND.EX P0, PT, R5, RZ, PT, P0 ;  /* 0x000000ff0500720c */ /* 0x000fda0003f05300 */
[----:B------:R-:W-:Y:S05]  /*0c50*/  @!P0 BRA `(.L_x_7) ;  /* 0x0000000000088947 */ /* 0x000fea0003800000 */
[----:B------:R0:W5:Y:S01]  /*0c60*/  LD.E R22, desc[UR36][R4.64] ;  /* 0x0000002404167980 */ /* 0x000162000c101900 */
[----:B------:R-:W-:Y:S05]  /*0c70*/  BRA `(.L_x_8) ;  /* 0x0000000000247947 */ /* 0x000fea0003800000 */
.L_x_7:
[----:B------:R-:W-:Y:S02]  /*0c80*/  ULDC.64 UR4, c[0x0][0x588] ;  /* 0x0001620000047ab9 */ /* 0x000fe40000000a00 */
[----:B------:R-:W-:-:S04]  /*0c90*/  ISETP.NE.U32.AND P0, PT, RZ, UR4, PT ;  /* 0x00000004ff007c0c */ /* 0x000fc8000bf05070 */
[----:B------:R-:W-:-:S13]  /*0ca0*/  ISETP.NE.AND.EX P0, PT, RZ, UR5, PT, P0 ;  /* 0x00000005ff007c0c */ /* 0x000fda000bf05300 */
[----:B------:R-:W-:Y:S05]  /*0cb0*/  @!P0 BRA `(.L_x_9) ;  /* 0x00000000000c8947 */ /* 0x000fea0003800000 */
[----:B------:R-:W0:Y:S02]  /*0cc0*/  LDC.64 R22, c[0x0][0x588] ;  /* 0x00016200ff167b82 */ /* 0x000e240000000a00 */
[----:B0-----:R1:W5:Y:S01]  /*0cd0*/  LDG.E R22, desc[UR36][R22.64] ;  /* 0x0000002416167981 */ /* 0x001362000c1e1900 */
[----:B------:R-:W-:Y:S05]  /*0ce0*/  BRA `(.L_x_8) ;  /* 0x0000000000087947 */ /* 0x000fea0003800000 */
.L_x_9:
[----:B------:R-:W-:Y:S02]  /*0cf0*/  ULDC UR4, c[0x0][0x580] ;  /* 0x0001600000047ab9 */ /* 0x000fe40000000800 */
[----:B------:R-:W-:-:S07]  /*0d00*/  IMAD.U32 R22, RZ, RZ, UR4 ;  /* 0x00000004ff167e24 */ /* 0x000fce000f8e00ff */
.L_x_8:
[----:B------:R-:W-:Y:S02]  /*0d10*/  ULDC.64 UR4, c[0x0][0x5a0] ;  /* 0x0001680000047ab9 */ /* 0x000fe40000000a00 */
[----:B------:R-:W-:-:S04]  /*0d20*/  ISETP.NE.U32.AND P0, PT, RZ, UR4, PT ;  /* 0x00000004ff007c0c */ /* 0x000fc8000bf05070 */
[----:B------:R-:W-:-:S13]  /*0d30*/  ISETP.NE.AND.EX P0, PT, RZ, UR5, PT, P0 ;  /* 0x00000005ff007c0c */ /* 0x000fda000bf05300 */
[----:B------:R-:W-:Y:S05]  /*0d40*/  @!P0 BRA `(.L_x_10) ;  /* 0x00000000001c8947 */ /* 0x000fea0003800000 */
[----:B0-----:R-:W0:Y:S02]  /*0d50*/  LDC.64 R4, c[0x0][0x5a0] ;  /* 0x00016800ff047b82 */ /* 0x001e240000000a00 */
[----:B0-----:R-:W2:Y:S02]  /*0d60*/  LDG.E.64 R4, desc[UR36][R4.64] ;  /* 0x0000002404047981 */ /* 0x001ea4000c1e1b00 */
[----:B--2---:R-:W-:-:S04]  /*0d70*/  ISETP.NE.U32.AND P0, PT, R4, RZ, PT ;  /* 0x000000ff0400720c */ /* 0x004fc80003f05070 */
[----:B------:R-:W-:-:S13]  /*0d80*/  ISETP.NE.AND.EX P0, PT, R5, RZ, PT, P0 ;  /* 0x000000ff0500720c */ /* 0x000fda0003f05300 */
[----:B------:R-:W-:Y:S05]  /*0d90*/  @!P0 BRA `(.L_x_10) ;  /* 0x0000000000088947 */ /* 0x000fea0003800000 */
[----:B-1----:R0:W5:Y:S01]  /*0da0*/  LD.E R23, desc[UR36][R4.64] ;  /* 0x0000002404177980 */ /* 0x002162000c101900 */
[----:B------:R-:W-:Y:S05]  /*0db0*/  BRA `(.L_x_11) ;  /* 0x0000000000247947 */ /* 0x000fea0003800000 */
.L_x_10:
[----:B------:R-:W-:Y:S02]  /*0dc0*/  ULDC.64 UR4, c[0x0][0x590] ;  /* 0x0001640000047ab9 */ /* 0x000fe40000000a00 */
[----:B------:R-:W-:-:S04]  /*0dd0*/  ISETP.NE.U32.AND P0, PT, RZ, UR4, PT ;  /* 0x00000004ff007c0c */ /* 0x000fc8000bf05070 */
[----:B------:R-:W-:-:S13]  /*0de0*/  ISETP.NE.AND.EX P0, PT, RZ, UR5, PT, P0 ;  /* 0x00000005ff007c0c */ /* 0x000fda000bf05300 */
[----:B------:R-:W-:Y:S05]  /*0df0*/  @!P0 BRA `(.L_x_12) ;  /* 0x00000000000c8947 */ /* 0x000fea0003800000 */
[----:B0-----:R-:W1:Y:S02]  /*0e00*/  LDC.64 R4, c[0x0][0x590] ;  /* 0x00016400ff047b82 */ /* 0x001e640000000a00 */
[----:B-1----:R1:W5:Y:S01]  /*0e10*/  LDG.E R23, desc[UR36][R4.64] ;  /* 0x0000002404177981 */ /* 0x002362000c1e1900 */
[----:B------:R-:W-:Y:S05]  /*0e20*/  BRA `(.L_x_11) ;  /* 0x0000000000087947 */ /* 0x000fea0003800000 */
.L_x_12:
[----:B------:R-:W-:Y:S02]  /*0e30*/  ULDC UR4, c[0x0][0x584] ;  /* 0x0001610000047ab9 */ /* 0x000fe40000000800 */
[----:B-1----:R-:W-:-:S07]  /*0e40*/  IMAD.U32 R23, RZ, RZ, UR4 ;  /* 0x00000004ff177e24 */ /* 0x002fce000f8e00ff */
.L_x_11:
[----:B------:R-:W-:-:S13]  /*0e50*/  LOP3.LUT P0, RZ, R0, 0xff, RZ, 0xc0, !PT ;  /* 0x000000ff00ff7812 */ /* 0x000fda000780c0ff */
[----:B------:R-:W-:Y:S05]  /*0e60*/  @!P0 EXIT ;  /* 0x000000000000894d */ /* 0x000fea0003800000 */
[----:B------:R-:W-:Y:S01]  /*0e70*/  ULDC UR4, c[0x0][0x28c] ;  /* 0x0000a30000047ab9 */ /* 0x000fe20000000800 */
[----:B------:R-:W-:Y:S01]  /*0e80*/  UMOV UR38, URZ ;  /* 0x0000003f00267c82 */ /* 0x000fe20008000000 */
[----:B------:R-:W-:Y:S01]  /*0e90*/  UIADD3 UR4, UR4, 0x7f, URZ ;  /* 0x0000007f04047890 */ /* 0x000fe2000fffe03f */
[----:B------:R-:W-:-:S03]  /*0ea0*/  UMOV UR39, URZ ;  /* 0x0000003f00277c82 */ /* 0x000fc60008000000 */
[----:B------:R-:W-:-:S04]  /*0eb0*/  USHF.R.S32.HI UR5, URZ, 0x1f, UR4 ;  /* 0x0000001f3f057899 */ /* 0x000fc80008011404 */
[----:B------:R-:W-:-:S04]  /*0ec0*/  ULEA.HI UR5, UR5, UR4, URZ, 0x7 ;  /* 0x0000000405057291 */ /* 0x000fc8000f8f383f */
[----:B------:R-:W-:-:S12]  /*0ed0*/  USHF.R.S32.HI UR40, URZ, 0x7, UR5 ;  /* 0x000000073f287899 */ /* 0x000fd80008011405 */
.L_x_98:
[----:B------:R-:W-:Y:S01]  /*0ee0*/  LOP3.LUT R0, R18, 0x80, RZ, 0xc0, !PT ;  /* 0x0000008012007812 */ /* 0x000fe200078ec0ff */
[----:B------:R-:W2:Y:S01]  /*0ef0*/  S2UR UR7, SR_CgaCtaId ;  /* 0x00000000000779c3 */ /* 0x000ea20000008800 */
[----:B------:R-:W-:Y:S02]  /*0f00*/  UMOV UR6, 0x400 ;  /* 0x0000040000067882 */ /* 0x000fe40000000000 */
[----:B------:R-:W-:-:S06]  /*0f10*/  SHF.R.U32.HI R0, RZ, 0x7, R0 ;  /* 0x00000007ff007819 */ /* 0x000fcc0000011600 */
[----:B------:R-:W3:Y:S01]  /*0f20*/  SHFL.IDX PT, R0, R0, RZ, 0x1f ;  /* 0x00001fff00007589 */ /* 0x000ee200000e0000 */
[----:B--2---:R-:W-:Y:S01]  /*0f30*/  ULEA UR6, UR7, UR6, 0x18 ;  /* 0x0000000607067291 */ /* 0x004fe2000f8ec03f */
[----:B---3--:R-:W-:-:S13]  /*0f40*/  R2UR UR4, R0 ;  /* 0x00000000000472ca */ /* 0x008fda00000e0000 */
[----:B------:R-:W-:-:S04]  /*0f50*/  ULEA.HI UR5, UR4, UR4, URZ, 0x1 ;  /* 0x0000000404057291 */ /* 0x000fc8000f8f083f */
[----:B------:R-:W-:-:S04]  /*0f60*/  ULOP3.LUT UR5, UR5, 0x7fffe, URZ, 0xc0, !UPT ;  /* 0x0007fffe05057892 */ /* 0x000fc8000f8ec03f */
[----:B------:R-:W-:-:S03]  /*0f70*/  UIADD3 UR5, UR4, -UR5, URZ ;  /* 0x8000000504057290 */ /* 0x000fc6000fffe03f */
[----:B------:R-:W-:Y:S01]  /*0f80*/  ULDC UR4, c[0x0][0x28c] ;  /* 0x0000a30000047ab9 */ /* 0x000fe20000000800 */
[----:B------:R-:W-:Y:S01]  /*0f90*/  ULEA UR5, UR5, UR6, 0xd ;  /* 0x0000000605057291 */ /* 0x000fe2000f8e683f */
[----:B------:R-:W-:-:S03]  /*0fa0*/  ISETP.LT.AND P0, PT, RZ, UR4, PT ;  /* 0x00000004ff007c0c */ /* 0x000fc6000bf01270 */
[----:B------:R-:W-:-:S04]  /*0fb0*/  UIADD3 UR5, UR5, 0x100, URZ ;  /* 0x0000010005057890 */ /* 0x000fc8000fffe03f */
[----:B------:R-:W-:-:S04]  /*0fc0*/  USHF.R.U32.HI UR5, URZ, 0x4, UR5 ;  /* 0x000000043f057899 */ /* 0x000fc80008011605 */
[----:B------:R-:W-:Y:S02]  /*0fd0*/  ULOP3.LUT UR41, UR5, 0x3fff, URZ, 0xc0, !UPT ;  /* 0x00003fff05297892 */ /* 0x000fe4000f8ec03f */
[----:B0---4-:R-:W-:Y:S10]  /*0fe0*/  @P0 BRA `(.L_x_13) ;  /* 0x0000000000400947 */ /* 0x011ff40003800000 */
[----:B------:R-:W-:Y:S01]  /*0ff0*/  MOV R0, 0x0 ;  /* 0x0000000000007802 */ /* 0x000fe20000000f00 */
[----:B------:R-:W-:Y:S01]  /*1000*/  ULDC.64 UR4, c[0x4][0x68] ;  /* 0x01001a0000047ab9 */ /* 0x000fe20000000a00 */
[----:B------:R-:W-:Y:S01]  /*1010*/  ULDC.64 UR6, c[0x4][0x8] ;  /* 0x0100020000067ab9 */ /* 0x000fe20000000a00 */
[----:B01----:R-:W-:Y:S01]  /*1020*/  IMAD.U32 R4, RZ, RZ, UR4 ;  /* 0x00000004ff047e24 */ /* 0x003fe2000f8e00ff */
[----:B------:R0:W1:Y:S01]  /*1030*/  LDC.64 R14, c[0x4][R0] ;  /* 0x01000000000e7b82 */ /* 0x0000620000000a00 */
[----:B------:R-:W-:Y:S01]  /*1040*/  IMAD.U32 R5, RZ, RZ, UR5 ;  /* 0x00000005ff057e24 */ /* 0x000fe2000f8e00ff */
[----:B------:R-:W-:Y:S01]  /*1050*/  ULDC.64 UR4, c[0x4][0x70] ;  /* 0x01001c0000047ab9 */ /* 0x000fe20000000a00 */
[----:B------:R-:W-:Y:S02]  /*1060*/  IMAD.U32 R10, RZ, RZ, UR6 ;  /* 0x00000006ff0a7e24 */ /* 0x000fe4000f8e00ff */
[----:B------:R-:W-:Y:S02]  /*1070*/  IMAD.U32 R6, RZ, RZ, UR4 ;  /* 0x00000004ff067e24 */ /* 0x000fe4000f8e00ff */
[----:B------:R-:W-:-:S02]  /*1080*/  IMAD.U32 R7, RZ, RZ, UR5 ;  /* 0x00000005ff077e24 */ /* 0x000fc4000f8e00ff */
[----:B------:R-:W-:Y:S02]  /*1090*/  IMAD.U32 R11, RZ, RZ, UR7 ;  /* 0x00000007ff0b7e24 */ /* 0x000fe4000f8e00ff */
[----:B------:R-:W-:Y:S02]  /*10a0*/  IMAD.MOV.U32 R8, RZ, RZ, 0x1e1 ;  /* 0x000001e1ff087424 */ /* 0x000fe400078e00ff */
[----:B------:R-:W-:Y:S02]  /*10b0*/  IMAD.MOV.U32 R12, RZ, RZ, 0x1 ;  /* 0x00000001ff0c7424 */ /* 0x000fe400078e00ff */
[----:B0-----:R-:W-:-:S07]  /*10c0*/  IMAD.MOV.U32 R13, RZ, RZ, RZ ;  /* 0x000000ffff0d7224 */ /* 0x001fce00078e00ff */
[----:B------:R-:W-:-:S07]  /*10d0*/  LEPC R20, `(.L_x_13) ;  /* 0x000000001014794e */ /* 0x000fce0000000000 */
[----:B-1---5:R-:W-:Y:S05]  /*10e0*/  CALL.ABS.NOINC R14 ;  /* 0x000000000e007343 */ /* 0x022fea0003c00000 */
.L_x_13:
[----:B------:R-:W-:-:S04]  /*10f0*/  LOP3.LUT R0, R19, 0x1, RZ, 0xfc, !PT ;  /* 0x0000000113007812 */ /* 0x000fc800078efcff */
[----:B------:R-:W-:-:S13]  /*1100*/  ISETP.NE.AND P0, PT, R0, 0x3, PT ;  /* 0x000000030000780c */ /* 0x000fda0003f05270 */
[----:B------:R-:W-:Y:S05]  /*1110*/  @!P0 BRA `(.L_x_14) ;  /* 0x0000000000048947 */ /* 0x000fea0003800000 */
[----:B------:R-:W-:Y:S01]  /*1120*/  BPT.TRAP 0x1 ;  /* 0x000000040000795c */ /* 0x000fe20000300000 */
.L_x_14:
[----:B------:R-:W2:Y:S01]  /*1130*/  S2UR UR5, SR_CgaCtaId ;  /* 0x00000000000579c3 */ /* 0x000ea20000008800 */
[----:B------:R-:W-:Y:S01]  /*1140*/  UMOV UR4, 0x400 ;  /* 0x0000040000047882 */ /* 0x000fe20000000000 */
[----:B------:R-:W-:Y:S02]  /*1150*/  IMAD.U32 R0, RZ, RZ, UR38 ;  /* 0x00000026ff007e24 */ /* 0x000fe4000f8e00ff */
[----:B------:R-:W-:-:S03]  /*1160*/  IMAD.U32 R3, RZ, RZ, UR39 ;  /* 0x00000027ff037e24 */ /* 0x000fc6000f8e00ff */
[----:B------:R-:W-:Y:S01]  /*1170*/  SHF.L.U32 R0, R0, 0x1f, RZ ;  /* 0x0000001f00007819 */ /* 0x000fe200000006ff */
[----:B--2---:R-:W-:-:S06]  /*1180*/  ULEA UR4, UR5, UR4, 0x18 ;  /* 0x0000000405047291 */ /* 0x004fcc000f8ec03f */
[----:B------:R-:W-:-:S04]  /*1190*/  IMAD.U32 R6, RZ, RZ, UR4 ;  /* 0x00000004ff067e24 */ /* 0x000fc8000f8e00ff */
[----:B------:R-:W-:-:S04]  /*11a0*/  IMAD R3, R3, 0x8, R6 ;  /* 0x0000000803037824 */ /* 0x000fc800078e0206 */
[----:B------:R2:W3:Y:S01]  /*11b0*/  SYNCS.PHASECHK.TRANS64.TRYWAIT P1, [R3+URZ], R0 ;  /* 0x00000000030075a7 */ /* 0x0004e2000802017f */
[----:B------:R-:W-:Y:S05]  /*11c0*/  @!P0 BRA `(.L_x_15) ;  /* 0x0000000000048947 */ /* 0x000fea0003800000 */
[----:B------:R-:W-:Y:S01]  /*11d0*/  BPT.TRAP 0x1 ;  /* 0x000000040000795c */ /* 0x000fe20000300000 */
.L_x_15:
[----:B---3--:R-:W-:Y:S05]  /*11e0*/  @P1 BRA `(.L_x_16) ;  /* 0x0000000000081947 */ /* 0x008fea0003800000 */
[----:B------:R-:W3:Y:S02]  /*11f0*/  SYNCS.PHASECHK.TRANS64.TRYWAIT P1, [R3+URZ], R0 ;  /* 0x00000000030075a7 */ /* 0x000ee4000802017f */
[----:B---3--:R-:W-:Y:S05]  /*1200*/  @!P1 BRA `(.L_x_17) ;  /* 0x0000004000c09947 */ /* 0x008fea0003800000 */
.L_x_16:
[----:B------:R-:W-:-:S04]  /*1210*/  UISETP.LT.AND UP0, UPT, UR40, 0x1, UPT ;  /* 0x000000012800788c */ /* 0x000fc8000bf01270 */
[----:B------:R-:W-:-:S06]  /*1220*/  USEL UR4, UR40, 0x1, UP0 ;  /* 0x0000000128047887 */ /* 0x000fcc0008000000 */
[----:B--23--:R-:W-:Y:S01]  /*1230*/  IMAD.U32 R0, RZ, RZ, UR4 ;  /* 0x00000004ff007e24 */ /* 0x00cfe2000f8e00ff */
[----:B------:R-:W-:Y:S05]  /*1240*/  WARPSYNC.ALL ;  /* 0x0000000000007948 */ /* 0x000fea0003800000 */
[----:B------:R-:W-:-:S04]  /*1250*/  IADD3 R0, -R0, UR40, RZ ;  /* 0x0000002800007c10 */ /* 0x000fc8000fffe1ff */
[----:B------:R-:W-:Y:S02]  /*1260*/  ISETP.GE.AND P1, PT, R0, 0x1, PT ;  /* 0x000000010000780c */ /* 0x000fe40003f26270 */
[----:B------:R-:W-:Y:S01]  /*1270*/  R2UR UR4, R6 ;  /* 0x00000000060472ca */ /* 0x000fe200000e0000 */
[----:B------:R-:W-:Y:S01]  /*1280*/  WARPGROUP.ARRIVE ;  /* 0x00000000000079c5 */ /* 0x000fe20000000000 */
[----:B------:R-:W-:Y:S01]  /*1290*/  UMOV UR9, 0x40000040 ;  /* 0x4000004000097882 */ /* 0x000fe20000000000 */
[----:B------:R-:W-:-:S10]  /*12a0*/  UMOV UR11, 0x40000040 ;  /* 0x40000040000b7882 */ /* 0x000fd40000000000 */
[----:B------:R-:W-:-:S04]  /*12b0*/  UIADD3 UR4, UR4, 0x8100, URZ ;  /* 0x0000810004047890 */ /* 0x000fc8000fffe03f */
[----:B------:R-:W-:-:S04]  /*12c0*/  USHF.R.U32.HI UR4, URZ, 0x4, UR4 ;  /* 0x000000043f047899 */ /* 0x000fc80008011604 */
[----:B------:R-:W-:Y:S02]  /*12d0*/  ULOP3.LUT UR5, UR4, 0x3fff, URZ, 0xc0, !UPT ;  /* 0x00003fff04057892 */ /* 0x000fe4000f8ec03f */
[----:B------:R-:W-:Y:S02]  /*12e0*/  ULOP3.LUT UR4, UR41, 0x10000, URZ, 0xfc, !UPT ;  /* 0x0001000029047892 */ /* 0x000fe4000f8efc3f */
[----:B------:R-:W-:Y:S02]  /*12f0*/  ULOP3.LUT UR5, UR5, 0x10000, URZ, 0xfc, !UPT ;  /* 0x0001000005057892 */ /* 0x000fe4000f8efc3f */
[----:B------:R-:W-:Y:S02]  /*1300*/  ULEA UR6, UR39, UR4, 0xa ;  /* 0x0000000427067291 */ /* 0x000fe4000f8e503f */
[----:B------:R-:W-:-:S05]  /*1310*/  ULEA UR7, UR39, UR5, 0x9 ;  /* 0x0000000527077291 */ /* 0x000fca000f8e483f */
[----:B------:R-:W-:Y:S02]  /*1320*/  UMOV UR8, UR6 ;  /* 0x0000000600087c82 */ /* 0x000fe40008000000 */
[----:B------:R-:W-:Y:S02]  /*1330*/  UMOV UR10, UR7 ;  /* 0x00000007000a7c82 */ /* 0x000fe40008000000 */
[----:B------:R-:W-:Y:S01]  /*1340*/  IGMMA.64x64x32.S8.S8 R24, gdesc[UR8], RZ, !UPT, gsb0 ;  /* 0x01e00000081879f1 */ /* 0x000fe2000c0410ff */
[----:B------:R-:W-:Y:S02]  /*1350*/  UIADD3 UR8, UR6, 0x2, URZ ;  /* 0x0000000206087890 */ /* 0x000fe4000fffe03f */
[----:B------:R-:W-:Y:S01]  /*1360*/  UIADD3 UR10, UR7, 0x2, URZ ;  /* 0x00000002070a7890 */ /* 0x000fe2000fffe03f */
[----:B------:R-:W-:Y:S01]  /*1370*/  UMOV UR9, 0x40000040 ;  /* 0x4000004000097882 */ /* 0x000fe20000000000 */
[----:B------:R-:W-:Y:S01]  /*1380*/  UMOV UR11, 0x40000040 ;  /* 0x40000040000b7882 */ /* 0x000fe20000000000 */
[----:B------:R-:W-:-:S02]  /*1390*/  WARPGROUP.DEPBAR.LE gsb0, 0x0 ;  /* 0x00008000000079c5 */ /* 0x000fc40000010000 */
[----:B------:R-:W-:-:S06]  /*13a0*/  WARPGROUP.ARRIVE ;  /* 0x00000000000079c5 */ /* 0x000fcc0000000000 */
[----:B------:R-:W-:Y:S01]  /*13b0*/  IGMMA.64x64x32.S8.S8 R24, gdesc[UR8], R24, gsb0 ;  /* 0x01e00000081879f1 */ /* 0x000fe20008041018 */
[----:B------:R-:W-:Y:S02]  /*13c0*/  UIADD3 UR8, UR6, 0x4, URZ ;  /* 0x0000000406087890 */ /* 0x000fe4000fffe03f */
[----:B------:R-:W-:Y:S01]  /*13d0*/  UIADD3 UR10, UR7, 0x4, URZ ;  /* 0x00000004070a7890 */ /* 0x000fe2000fffe03f */
[----:B------:R-:W-:Y:S01]  /*13e0*/  UMOV UR9, 0x40000040 ;  /* 0x4000004000097882 */ /* 0x000fe20000000000 */
[----:B------:R-:W-:Y:S01]  /*13f0*/  UMOV UR11, 0x40000040 ;  /* 0x40000040000b7882 */ /* 0x000fe20000000000 */
[----:B------:R-:W-:Y:S02]  /*1400*/  WARPGROUP.DEPBAR.LE gsb0, 0x0 ;  /* 0x00008000000079c5 */ /* 0x000fe40000010000 */
        /* <DEDUP_REMOVED lines=8> */
[----:B------:R-:W-:Y:S03]  /*1490*/  IGMMA.64x64x32.S8.S8 R24, gdesc[UR8], R24, gsb0 ;  /* 0x01e00000081879f1 */ /* 0x000fe60008041018 */
[----:B------:R-:W-:Y:S02]  /*14a0*/  WARPGROUP.DEPBAR.LE gsb0, 0x0 ;  /* 0x00008000000079c5 */ /* 0x000fe40000010000 */
[----:B------:R-:W-:Y:S05]  /*14b0*/  @!P1 BRA `(.L_x_18) ;  /* 0x0000000400209947 */ /* 0x000fea0003800000 */
[----:B------:R-:W-:Y:S02]  /*14c0*/  UIADD3 UR6, UR39, 0x1, URZ ;  /* 0x0000000127067890 */ /* 0x000fe4000fffe03f */
[----:B------:R-:W-:Y:S02]  /*14d0*/  IMAD.U32 R3, RZ, RZ, UR39 ;  /* 0x00000027ff037e24 */ /* 0x000fe4000f8e00ff */
[----:B------:R-:W-:-:S04]  /*14e0*/  UISETP.NE.AND UP0, UPT, UR6, 0x2, UPT ;  /* 0x000000020600788c */ /* 0x000fc8000bf05270 */
[----:B------:R-:W-:Y:S02]  /*14f0*/  USEL UR7, URZ, 0x1, UP0 ;  /* 0x000000013f077887 */ /* 0x000fe40008000000 */
[----:B------:R-:W-:Y:S02]  /*1500*/  USEL UR6, UR6, URZ, UP0 ;  /* 0x0000003f06067287 */ /* 0x000fe40008000000 */
[----:B------:R-:W-:-:S06]  /*1510*/  ULOP3.LUT UR7, UR38, UR7, URZ, 0x3c, !UPT ;  /* 0x0000000726077292 */ /* 0x000fcc000f8e3c3f */
[----:B------:R-:W-:-:S07]  /*1520*/  IMAD.U32 R7, RZ, RZ, UR7 ;  /* 0x00000007ff077e24 */ /* 0x000fce000f8e00ff */
.L_x_25:
[----:B------:R-:W-:Y:S05]  /*1530*/  @!P0 BRA `(.L_x_19) ;  /* 0x0000000000048947 */ /* 0x000fea0003800000 */
[----:B------:R-:W-:Y:S01]  /*1540*/  BPT.TRAP 0x1 ;  /* 0x000000040000795c */ /* 0x000fe20000300000 */
.L_x_19:
[----:B------:R-:W2:Y:S01]  /*1550*/  S2UR UR8, SR_CgaCtaId ;  /* 0x00000000000879c3 */ /* 0x000ea20000008800 */
[----:B------:R-:W-:Y:S01]  /*1560*/  UMOV UR7, 0x400 ;  /* 0x0000040000077882 */ /* 0x000fe20000000000 */
[----:B01----:R-:W-:Y:S01]  /*1570*/  IMAD.U32 R5, RZ, RZ, UR6 ;  /* 0x00000006ff057e24 */ /* 0x003fe2000f8e00ff */
[----:B------:R-:W-:Y:S01]  /*1580*/  SHF.L.U32 R4, R7, 0x1f, RZ ;  /* 0x0000001f07047819 */ /* 0x000fe200000006ff */
[----:B--2---:R-:W-:-:S06]  /*1590*/  ULEA UR7, UR8, UR7, 0x18 ;  /* 0x0000000708077291 */ /* 0x004fcc000f8ec03f */
[----:B------:R-:W-:-:S04]  /*15a0*/  IMAD.U32 R6, RZ, RZ, UR7 ;  /* 0x00000007ff067e24 */ /* 0x000fc8000f8e00ff */
[----:B------:R-:W-:-:S04]  /*15b0*/  IMAD R5, R5, 0x8, R6 ;  /* 0x0000000805057824 */ /* 0x000fc800078e0206 */
[----:B------:R0:W1:Y:S01]  /*15c0*/  SYNCS.PHASECHK.TRANS64.TRYWAIT P1, [R5+URZ], R4 ;  /* 0x00000004050075a7 */ /* 0x000062000802017f */
[----:B------:R-:W-:Y:S05]  /*15d0*/  @!P0 BRA `(.L_x_20) ;  /* 0x0000000000048947 */ /* 0x000fea0003800000 */
[----:B------:R-:W-:Y:S01]  /*15e0*/  BPT.TRAP 0x1 ;  /* 0x000000040000795c */ /* 0x000fe20000300000 */
.L_x_20:
[----:B-1----:R-:W-:Y:S05]  /*15f0*/  @P1 BRA `(.L_x_21) ;  /* 0x0000000000081947 */ /* 0x002fea0003800000 */
[----:B------:R-:W1:Y:S02]  /*1600*/  SYNCS.PHASECHK.TRANS64.TRYWAIT P1, [R5+URZ], R4 ;  /* 0x00000004050075a7 */ /* 0x000e64000802017f */
[----:B-1----:R-:W-:Y:S05]  /*1610*/  @!P1 BRA `(.L_x_22) ;  /* 0x0000003c00d09947 */ /* 0x002fea0003800000 */
.L_x_21:
[----:B------:R-:W-:Y:S01]  /*1620*/  ULEA UR7, UR6, UR4, 0xa ;  /* 0x0000000406077291 */ /* 0x000fe2000f8e503f */
[----:B------:R-:W-:Y:S01]  /*1630*/  WARPGROUP.ARRIVE ;  /* 0x00000000000079c5 */ /* 0x000fe20000000000 */
[----:B------:R-:W-:Y:S01]  /*1640*/  ULEA UR12, UR6, UR5, 0x9 ;  /* 0x00000005060c7291 */ /* 0x000fe2000f8e483f */
[----:B------:R-:W-:Y:S01]  /*1650*/  UMOV UR9, 0x40000040 ;  /* 0x4000004000097882 */ /* 0x000fe20000000000 */
[----:B------:R-:W-:-:S03]  /*1660*/  UMOV UR11, 0x40000040 ;  /* 0x40000040000b7882 */ /* 0x000fc60000000000 */
[----:B------:R-:W-:Y:S02]  /*1670*/  UMOV UR8, UR7 ;  /* 0x0000000700087c82 */ /* 0x000fe40008000000 */
[----:B------:R-:W-:Y:S02]  /*1680*/  UMOV UR10, UR12 ;  /* 0x0000000c000a7c82 */ /* 0x000fe40008000000 */
[----:B------:R-:W-:Y:S01]  /*1690*/  IGMMA.64x64x32.S8.S8 R24, gdesc[UR8], R24, gsb0 ;  /* 0x01e00000081879f1 */ /* 0x000fe20008041018 */
        /* <DEDUP_REMOVED lines=23> */
[----:B------:R-:W-:Y:S01]  /*1810*/  BPT.TRAP 0x1 ;  /* 0x000000040000795c */ /* 0x000fe20000300000 */
.L_x_23:
[----:B01----:R-:W-:Y:S01]  /*1820*/  IMAD R4, R3, 0x8, R6 ;  /* 0x0000000803047824 */ /* 0x003fe200078e0206 */
[----:B------:R-:W-:-:S03]  /*1830*/  ISETP.GT.U32.AND P1, PT, R19, 0x1, PT ;  /* 0x000000011300780c */ /* 0x000fc60003f24070 */
[----:B------:R-:W-:-:S05]  /*1840*/  VIADD R4, R4, 0x10 ;  /* 0x0000001004047836 */ /* 0x000fca0000000000 */
[----:B------:R-:W-:-:S04]  /*1850*/  PRMT R4, RZ, 0x654, R4 ;  /* 0x00000654ff047816 */ /* 0x000fc80000000004 */
[----:B------:R0:W-:Y:S01]  /*1860*/  SYNCS.ARRIVE.TRANS64.RED.A1T0 RZ, [R4+URZ], RZ ;  /* 0x000000ff04ff79a7 */ /* 0x0001e2000810043f */
[----:B------:R-:W-:Y:S05]  /*1870*/  @P1 BRA `(.L_x_24) ;  /* 0x0000000000041947 */ /* 0x000fea0003800000 */
[----:B------:R-:W-:Y:S01]  /*1880*/  BPT.TRAP 0x1 ;  /* 0x000000040000795c */ /* 0x000fe20000300000 */
.L_x_24:
[----:B------:R-:W-:Y:S01]  /*1890*/  UIADD3 UR6, UR6, 0x1, URZ ;  /* 0x0000000106067890 */ /* 0x000fe2000fffe03f */
[C---:B------:R-:W-:Y:S01]  /*18a0*/  ISETP.GT.AND P2, PT, R0.reuse, 0x1, PT ;  /* 0x000000010000780c */ /* 0x040fe20003f44270 */
[----:B------:R-:W-:Y:S02]  /*18b0*/  VIADD R3, R3, 0x1 ;  /* 0x0000000103037836 */ /* 0x000fe40000000000 */
[----:B------:R-:W-:Y:S01]  /*18c0*/  UISETP.NE.AND UP0, UPT, UR6, 0x2, UPT ;  /* 0x000000020600788c */ /* 0x000fe2000bf05270 */
[----:B------:R-:W-:Y:S02]  /*18d0*/  VIADD R0, R0, 0xffffffff ;  /* 0xffffffff00007836 */ /* 0x000fe40000000000 */
[C---:B------:R-:W-:Y:S01]  /*18e0*/  ISETP.NE.AND P1, PT, R3.reuse, 0x2, PT ;  /* 0x000000020300780c */ /* 0x040fe20003f25270 */
[----:B------:R-:W-:Y:S02]  /*18f0*/  USEL UR7, URZ, 0x1, UP0 ;  /* 0x000000013f077887 */ /* 0x000fe40008000000 */
[----:B------:R-:W-:Y:S01]  /*1900*/  USEL UR6, UR6, URZ, UP0 ;  /* 0x0000003f06067287 */ /* 0x000fe20008000000 */
[----:B------:R-:W-:-:S03]  /*1910*/  SEL R3, R3, RZ, P1 ;  /* 0x000000ff03037207 */ /* 0x000fc60000800000 */
[----:B------:R-:W-:Y:S01]  /*1920*/  LOP3.LUT R7, R7, UR7, RZ, 0x3c, !PT ;  /* 0x0000000707077c12 */ /* 0x000fe2000f8e3cff */
[----:B------:R-:W-:Y:S07]  /*1930*/  @P2 BRA `(.L_x_25) ;  /* 0xfffffff800fc2947 */ /* 0x000fee000383ffff */
.L_x_18:
[----:B------:R-:W2:Y:S02]  /*1940*/  LDC R0, c[0x0][0x28c] ;  /* 0x0000a300ff007b82 */ /* 0x000ea40000000800 */
[----:B--2---:R-:W-:-:S13]  /*1950*/  ISETP.GE.AND P1, PT, R0, 0x1, PT ;  /* 0x000000010000780c */ /* 0x004fda0003f26270 */
[----:B------:R-:W-:Y:S05]  /*1960*/  @!P1 BRA `(.L_x_26) ;  /* 0x0000000000389947 */ /* 0x000fea0003800000 */
[----:B------:R-:W-:Y:S05]  /*1970*/  @!P0 BRA `(.L_x_27) ;  /* 0x0000000000048947 */ /* 0x000fea0003800000 */
[----:B------:R-:W-:Y:S01]  /*1980*/  BPT.TRAP 0x1 ;  /* 0x000000040000795c */ /* 0x000fe20000300000 */
.L_x_27:
[----:B------:R-:W-:Y:S01]  /*1990*/  UISETP.LT.AND UP0, UPT, UR40, 0x1, UPT ;  /* 0x000000012800788c */ /* 0x000fe2000bf01270 */
[----:B------:R-:W-:-:S03]  /*19a0*/  ISETP.GT.U32.AND P0, PT, R19, 0x1, PT ;  /* 0x000000011300780c */ /* 0x000fc60003f04070 */
[----:B------:R-:W-:-:S04]  /*19b0*/  USEL UR4, UR40, 0x1, UP0 ;  /* 0x0000000128047887 */ /* 0x000fc80008000000 */
[----:B------:R-:W-:-:S04]  /*19c0*/  UIADD3 UR4, UR39, UR40, -UR4 ;  /* 0x0000002827047290 */ /* 0x000fc8000fffe804 */
[----:B------:R-:W-:-:S04]  /*19d0*/  USHF.L.U32 UR4, UR4, 0x3, URZ ;  /* 0x0000000304047899 */ /* 0x000fc8000800063f */
[----:B------:R-:W-:-:S06]  /*19e0*/  ULOP3.LUT UR4, UR4, 0x8, URZ, 0xc0, !UPT ;  /* 0x0000000804047892 */ /* 0x000fcc000f8ec03f */
[----:B------:R-:W-:-:S05]  /*19f0*/  IMAD.U32 R3, RZ, RZ, UR4 ;  /* 0x00000004ff037e24 */ /* 0x000fca000f8e00ff */
[----:B------:R-:W-:-:S04]  /*1a00*/  IADD3 R0, R6, 0x10, R3 ;  /* 0x0000001006007810 */ /* 0x000fc80007ffe003 */
[----:B------:R-:W-:-:S04]  /*1a10*/  PRMT R0, RZ, 0x654, R0 ;  /* 0x00000654ff007816 */ /* 0x000fc80000000000 */
[----:B------:R2:W-:Y:S01]  /*1a20*/  SYNCS.ARRIVE.TRANS64.RED.A1T0 RZ, [R0+URZ], RZ ;  /* 0x000000ff00ff79a7 */ /* 0x0005e2000810043f */
[----:B------:R-:W-:Y:S05]  /*1a30*/  @P0 BRA `(.L_x_26) ;  /* 0x0000000000040947 */ /* 0x000fea0003800000 */
[----:B------:R-:W-:Y:S01]  /*1a40*/  BPT.TRAP 0x1 ;  /* 0x000000040000795c */ /* 0x000fe20000300000 */
.L_x_26:
[----:B------:R-:W3:Y:S01]  /*1a50*/  LDC R8, c[0x0][0x288] ;  /* 0x0000a200ff087b82 */ /* 0x000ee20000000800 */
[--C-:B--2---:R-:W-:Y:S01]  /*1a60*/  SHF.R.U32.HI R0, RZ, 0x2, R18.reuse ;  /* 0x00000002ff007819 */ /* 0x104fe20000011612 */
[----:B------:R-:W-:Y:S01]  /*1a70*/  UIADD3 UR39, UR40, UR39, URZ ;  /* 0x0000002728277290 */ /* 0x000fe2000fffe03f */
[----:B01----:R-:W-:Y:S01]  /*1a80*/  SHF.R.U32.HI R5, RZ, 0x7, R18 ;  /* 0x00000007ff057819 */ /* 0x003fe20000011612 */
[----:B------:R-:W-:Y:S01]  /*1a90*/  IMAD.SHL.U32 R7, R58, 0x40, RZ ;  /* 0x000000403a077824 */ /* 0x000fe200078e00ff */
[----:B------:R-:W-:Y:S01]  /*1aa0*/  LOP3.LUT R3, R0, 0x7, RZ, 0xc0, !PT ;  /* 0x0000000700037812 */ /* 0x000fe200078ec0ff */
[----:B------:R-:W-:Y:S01]  /*1ab0*/  USHF.R.U32.HI UR4, URZ, 0x1, UR39 ;  /* 0x000000013f047899 */ /* 0x000fe20008011627 */
[----:B------:R-:W-:Y:S01]  /*1ac0*/  LOP3.LUT R4, R18, 0x60, RZ, 0xc0, !PT ;  /* 0x0000006012047812 */ /* 0x000fe200078ec0ff */
[----:B------:R-:W-:Y:S01]  /*1ad0*/  IMAD.SHL.U32 R13, R57, 0x80, RZ ;  /* 0x00000080390d7824 */ /* 0x000fe200078e00ff */
[----:B------:R-:W-:Y:S01]  /*1ae0*/  LOP3.LUT R0, R5, 0x1, RZ, 0xc0, !PT ;  /* 0x0000000105007812 */ /* 0x000fe200078ec0ff */
[----:B------:R-:W-:Y:S01]  /*1af0*/  ULOP3.LUT UR4, UR4, 0x1, URZ, 0xc0, !UPT ;  /* 0x0000000104047892 */ /* 0x000fe2000f8ec03f */
[----:B------:R-:W-:Y:S01]  /*1b00*/  SHF.R.U32.HI R6, RZ, 0x1, R4 ;  /* 0x00000001ff067819 */ /* 0x000fe20000011604 */
[----:B------:R-:W-:Y:S01]  /*1b10*/  ULDC UR8, c[0x0][0x284] ;  /* 0x0000a10000087ab9 */ /* 0x000fe20000000800 */
[----:B------:R-:W-:Y:S01]  /*1b20*/  UISETP.GT.U32.AND UP1, UPT, UR39, 0x1, UPT ;  /* 0x000000012700788c */ /* 0x000fe2000bf24070 */
[----:B------:R-:W-:Y:S01]  /*1b30*/  IMAD.SHL.U32 R4, R0, 0x40, RZ ;  /* 0x0000004000047824 */ /* 0x000fe200078e00ff */
[----:B------:R-:W-:Y:S01]  /*1b40*/  IADD3 R5, RZ, -R6, -R3 ;  /* 0x80000006ff057210 */ /* 0x000fe20007ffe803 */
[----:B------:R-:W-:Y:S01]  /*1b50*/  UISETP.NE.U32.AND UP0, UPT, UR4, 0x1, UPT ;  /* 0x000000010400788c */ /* 0x000fe2000bf05070 */
[----:B------:R-:W-:Y:S01]  /*1b60*/  SHF.R.S32.HI R14, RZ, 0x1f, R59 ;  /* 0x0000001fff0e7819 */ /* 0x000fe2000001143b */
[----:B------:R-:W-:Y:S01]  /*1b70*/  ULDC.64 UR6, c[0x0][0x5d0] ;  /* 0x0001740000067ab9 */ /* 0x000fe20000000a00 */
[----:B------:R-:W-:Y:S01]  /*1b80*/  LOP3.LUT R3, R4, 0x40, R3, 0xe2, !PT ;  /* 0x0000004004037812 */ /* 0x000fe200078ee203 */
[----:B------:R-:W-:Y:S01]  /*1b90*/  UISETP.LT.U32.AND UP1, UPT, UR40, 0x2, UP1 ;  /* 0x000000022800788c */ /* 0x000fe20008f21070 */
[----:B------:R-:W-:Y:S01]  /*1ba0*/  LOP3.LUT R4, R18, 0x3, RZ, 0xc0, !PT ;  /* 0x0000000312047812 */ /* 0x000fe200078ec0ff */
[----:B------:R-:W-:Y:S01]  /*1bb0*/  UISETP.GT.U32.AND UP0, UPT, UR40, 0x1, !UP0 ;  /* 0x000000012800788c */ /* 0x000fe2000c704070 */
[----:B------:R-:W-:Y:S01]  /*1bc0*/  IMAD R0, R0, -0x40, R5 ;  /* 0xffffffc000007824 */ /* 0x000fe200078e0205 */
[----:B---3--:R-:W-:Y:S01]  /*1bd0*/  ISETP.GE.AND P0, PT, R7, R8, PT ;  /* 0x000000080700720c */ /* 0x008fe20003f06270 */
[----:B------:R-:W-:Y:S01]  /*1be0*/  USEL UR5, URZ, 0x1, !UP1 ;  /* 0x000000013f057887 */ /* 0x000fe2000c800000 */
[----:B------:R-:W-:Y:S01]  /*1bf0*/  IMAD R12, R4, -0x2, R8 ;  /* 0xfffffffe040c7824 */ /* 0x000fe200078e0208 */
[----:B------:R-:W-:Y:S01]  /*1c00*/  USEL UR4, URZ, 0x1, !UP0 ;  /* 0x000000013f047887 */ /* 0x000fe2000c000000 */
[----:B------:R-:W-:Y:S01]  /*1c10*/  IMAD.SHL.U32 R8, R18, 0x2, RZ ;  /* 0x0000000212087824 */ /* 0x000fe200078e00ff */
[----:B------:R-:W-:Y:S01]  /*1c20*/  ISETP.GE.OR P0, PT, R13, UR8, P0 ;  /* 0x000000080d007c0c */ /* 0x000fe20008706670 */
[----:B------:R-:W-:Y:S01]  /*1c30*/  IMAD R4, R14, UR6, RZ ;  /* 0x000000060e047c24 */ /* 0x000fe2000f8e02ff */
[----:B------:R-:W-:Y:S01]  /*1c40*/  ULOP3.LUT UR39, UR39, 0x1, URZ, 0xc0, !UPT ;  /* 0x0000000127277892 */ /* 0x000fe2000f8ec03f */
[----:B------:R-:W-:Y:S01]  /*1c50*/  IMAD.WIDE R10, R57, 0x80, RZ ;  /* 0x00000080390a7825 */ /* 0x000fe200078e02ff */
[----:B------:R-:W-:Y:S01]  /*1c60*/  LOP3.LUT R8, R7, 0x6, R8, 0xf8, !PT ;  /* 0x0000000607087812 */ /* 0x000fe200078ef808 */
[----:B------:R-:W-:Y:S01]  /*1c70*/  ULOP3.LUT UR38, UR4, UR38, UR5, 0x96, !UPT ;  /* 0x0000002604267292 */ /* 0x000fe2000f8e9605 */
[----:B------:R-:W-:Y:S01]  /*1c80*/  IADD3 R20, -R13, UR8, R0 ;  /* 0x000000080d147c10 */ /* 0x000fe2000fffe100 */
[----:B------:R-:W-:Y:S01]  /*1c90*/  IMAD R15, R59, UR7, R4 ;  /* 0x000000073b0f7c24 */ /* 0x000fe2000f8e0204 */
[----:B------:R-:W-:Y:S01]  /*1ca0*/  SHF.R.S32.HI R9, RZ, 0x1f, R8 ;  /* 0x0000001fff097819 */ /* 0x000fe20000011408 */
[----:B------:R-:W-:Y:S01]  /*1cb0*/  IMAD.IADD R58, R12, 0x1, -R7 ;  /* 0x000000010c3a7824 */ /* 0x000fe200078e0a07 */
[----:B------:R-:W-:Y:S01]  /*1cc0*/  LOP3.LUT R65, R10, R3, R6, 0xfe, !PT ;  /* 0x000000030a417212 */ /* 0x000fe200078efe06 */
[----:B------:R-:W-:-:S02]  /*1cd0*/  IMAD.MOV.U32 R57, RZ, RZ, -0x1 ;  /* 0xffffffffff397424 */ /* 0x000fc400078e00ff */
[----:B------:R-:W-:-:S04]  /*1ce0*/  IMAD.WIDE.U32 R4, R59, UR6, R8 ;  /* 0x000000063b047c25 */ /* 0x000fc8000f8e0008 */
[----:B------:R-:W-:Y:S01]  /*1cf0*/  IMAD.IADD R5, R5, 0x1, R15 ;  /* 0x0000000105057824 */ /* 0x000fe200078e020f */
[----:B------:R-:W-:Y:S06]  /*1d00*/  @P0 BRA `(.L_x_28) ;  /* 0x0000001c00100947 */ /* 0x000fec0003800000 */
[----:B------:R-:W0:Y:S01]  /*1d10*/  LDC.64 R12, c[0x0][0x5c8] ;  /* 0x00017200ff0c7b82 */ /* 0x000e220000000a00 */
[----:B------:R-:W-:Y:S01]  /*1d20*/  ULDC.64 UR4, c[0x0][0x5c0] ;  /* 0x0001700000047ab9 */ /* 0x000fe20000000a00 */
[----:B------:R-:W-:Y:S01]  /*1d30*/  BSSY B0, `(.L_x_28) ;  /* 0x00001c1000007945 */ /* 0x000fe20003800000 */
[-C--:B0-----:R-:W-:Y:S02]  /*1d40*/  IMAD R0, R11, R12.reuse, RZ ;  /* 0x0000000c0b007224 */ /* 0x081fe400078e02ff */
[----:B------:R-:W-:-:S04]  /*1d50*/  IMAD.WIDE.U32 R4, R65, R12, R4 ;  /* 0x0000000c41047225 */ /* 0x000fc800078e0004 */
[----:B------:R-:W-:Y:S01]  /*1d60*/  IMAD R3, R65, R13, R0 ;  /* 0x0000000d41037224 */ /* 0x000fe200078e0200 */
[----:B------:R-:W-:-:S03]  /*1d70*/  IADD3 R6, P0, R4, UR4, RZ ;  /* 0x0000000404067c10 */ /* 0x000fc6000ff1e0ff */
[----:B------:R-:W-:Y:S01]  /*1d80*/  IMAD.IADD R3, R5, 0x1, R3 ;  /* 0x0000000105037824 */ /* 0x000fe200078e0203 */
[----:B------:R-:W-:-:S04]  /*1d90*/  LEA R4, P1, R12, R6, 0x3 ;  /* 0x000000060c047211 */ /* 0x000fc800078218ff */
[----:B------:R-:W-:Y:S02]  /*1da0*/  IADD3.X R7, R3, UR5, RZ, P0, !PT ;  /* 0x0000000503077c10 */ /* 0x000fe400087fe4ff */
[----:B-----5:R-:W-:Y:S02]  /*1db0*/  ISETP.NE.AND P0, PT, R23, RZ, PT ;  /* 0x000000ff1700720c */ /* 0x020fe40003f05270 */
[----:B------:R-:W-:-:S11]  /*1dc0*/  LEA.HI.X R5, R12, R7, R13, 0x3, P1 ;  /* 0x000000070c057211 */ /* 0x000fd600008f1c0d */
[----:B------:R-:W-:Y:S05]  /*1dd0*/  @!P0 BRA `(.L_x_29) ;  /* 0x0000001400188947 */ /* 0x000fea0003800000 */
[----:B------:R-:W0:Y:S01]  /*1de0*/  LDC.64 R60, c[0x0][0x5b0] ;  /* 0x00016c00ff3c7b82 */ /* 0x000e220000000a00 */
[----:B------:R-:W-:Y:S01]  /*1df0*/  ULDC.64 UR4, c[0x0][0x5b8] ;  /* 0x00016e0000047ab9 */ /* 0x000fe20000000a00 */
[----:B------:R-:W-:Y:S01]  /*1e00*/  ISETP.GE.AND P3, PT, R58, 0x1, PT ;  /* 0x000000013a00780c */ /* 0x000fe20003f66270 */
[----:B------:R-:W-:Y:S01]  /*1e10*/  IMAD R0, R14, UR4, RZ ;  /* 0x000000040e007c24 */ /* 0x000fe2000f8e02ff */
[----:B------:R-:W-:Y:S01]  /*1e20*/  BSSY B1, `(.L_x_30) ;  /* 0x000000e000017945 */ /* 0x000fe20003800000 */
[C---:B------:R-:W-:Y:S01]  /*1e30*/  IMAD.WIDE.U32 R14, R59.reuse, UR4, R8 ;  /* 0x000000043b0e7c25 */ /* 0x040fe2000f8e0008 */
[----:B------:R-:W-:Y:S02]  /*1e40*/  ISETP.LT.OR P1, PT, R20, 0x1, !P3 ;  /* 0x000000011400780c */ /* 0x000fe40005f21670 */
[----:B------:R-:W1:Y:S01]  /*1e50*/  LDC.64 R62, c[0x0][0x5a8] ;  /* 0x00016a00ff3e7b82 */ /* 0x000e620000000a00 */
[----:B------:R-:W-:Y:S02]  /*1e60*/  IMAD R13, R59, UR5, R0 ;  /* 0x000000053b0d7c24 */ /* 0x000fe4000f8e0200 */
[----:B------:R-:W-:-:S02]  /*1e70*/  IMAD.MOV.U32 R12, RZ, RZ, R14 ;  /* 0x000000ffff0c7224 */ /* 0x000fc400078e000e */
[----:B------:R-:W-:Y:S02]  /*1e80*/  IMAD.IADD R13, R15, 0x1, R13 ;  /* 0x000000010f0d7824 */ /* 0x000fe400078e020d */
[-C--:B0-----:R-:W-:Y:S02]  /*1e90*/  IMAD R10, R11, R60.reuse, RZ ;  /* 0x0000003c0b0a7224 */ /* 0x081fe400078e02ff */
[----:B------:R-:W-:-:S04]  /*1ea0*/  IMAD.WIDE.U32 R8, R65, R60, R12 ;  /* 0x0000003c41087225 */ /* 0x000fc800078e000c */
[----:B------:R-:W-:Y:S01]  /*1eb0*/  IMAD R21, R65, R61, R10 ;  /* 0x0000003d41157224 */ /* 0x000fe200078e020a */
[----:B-1----:R-:W-:-:S04]  /*1ec0*/  IADD3 R8, P0, R8, R62, RZ ;  /* 0x0000003e08087210 */ /* 0x002fc80007f1e0ff */
[----:B------:R-:W-:Y:S01]  /*1ed0*/  IADD3.X R9, R63, R9, R21, P0, !PT ;  /* 0x000000093f097210 */ /* 0x000fe200007fe415 */
[----:B------:R-:W-:Y:S08]  /*1ee0*/  @P1 BRA `(.L_x_31) ;  /* 0x0000000000041947 */ /* 0x000ff00003800000 */
[----:B------:R0:W5:Y:S02]  /*1ef0*/  LDG.E.U8 R56, desc[UR36][R8.64] ;  /* 0x0000002408387981 */ /* 0x000164000c1e1100 */
.L_x_31:
[----:B------:R-:W-:Y:S05]  /*1f00*/  BSYNC B1 ;  /* 0x0000000000017941 */ /* 0x000fea0003800000 */
.L_x_30:
[----:B-----5:R-:W-:Y:S01]  /*1f10*/  LOP3.LUT R0, R56, 0xffff, RZ, 0xc0, !PT ;  /* 0x0000ffff38007812 */ /* 0x020fe200078ec0ff */
[----:B------:R-:W-:Y:S01]  /*1f20*/  IMAD.SHL.U32 R10, R60, 0x8, RZ ;  /* 0x000000083c0a7824 */ /* 0x000fe200078e00ff */
[----:B------:R-:W-:Y:S01]  /*1f30*/  ISETP.GE.AND P2, PT, R58, 0x2, PT ;  /* 0x000000023a00780c */ /* 0x000fe20003f46270 */
[----:B------:R-:W-:Y:S01]  /*1f40*/  BSSY B1, `(.L_x_32) ;  /* 0x000000e000017945 */ /* 0x000fe20003800000 */
[----:B------:R-:W-:Y:S02]  /*1f50*/  PRMT R0, R0, 0x8880, RZ ;  /* 0x0000888000007816 */ /* 0x000fe400000000ff */
[----:B------:R-:W-:Y:S02]  /*1f60*/  ISETP.LT.OR P0, PT, R20, 0x1, !P2 ;  /* 0x000000011400780c */ /* 0x000fe40005701670 */
[----:B------:R-:W-:Y:S01]  /*1f70*/  SHF.L.U64.HI R11, R60, 0x3, R61 ;  /* 0x000000033c0b7819 */ /* 0x000fe2000001023d */
[----:B------:R-:W-:-:S04]  /*1f80*/  IMAD R3, R0, R23, RZ ;  /* 0x0000001700037224 */ /* 0x000fc800078e02ff */
[----:B------:R-:W-:Y:S02]  /*1f90*/  @!P1 IMAD R15, R24, R22, R3 ;  /* 0x00000016180f9224 */ /* 0x000fe400078e0203 */
[----:B------:R-:W-:-:S03]  /*1fa0*/  IMAD.WIDE.U32 R10, R65, R60, R10 ;  /* 0x0000003c410a7225 */ /* 0x000fc600078e000a */
[----:B------:R1:W-:Y:S01]  /*1fb0*/  @!P1 STG.E.U8 desc[UR36][R6.64], R15 ;  /* 0x0000000f06009986 */ /* 0x0003e2000c101124 */
[----:B------:R-:W-:Y:S01]  /*1fc0*/  IADD3 R10, P4, P5, R14, R62, R10 ;  /* 0x0000003e0e0a7210 */ /* 0x000fe20007d9e00a */
[----:B------:R-:W-:Y:S01]  /*1fd0*/  IMAD.IADD R14, R21, 0x1, R11 ;  /* 0x00000001150e7824 */ /* 0x000fe200078e020b */
[----:B------:R-:W-:Y:S11]  /*1fe0*/  @P0 BRA `(.L_x_33) ;  /* 0x00000000000c0947 */ /* 0x000ff60003800000 */
[----:B------:R-:W2:Y:S02]  /*1ff0*/  LDG.E.U8 R56, desc[UR36][R8.64+0x1] ;  /* 0x0000012408387981 */ /* 0x000ea4000c1e1100 */
[----:B--2---:R-:W-:-:S05]  /*2000*/  PRMT R0, R56, 0x8880, RZ ;  /* 0x0000888038007816 */ /* 0x004fca00000000ff */
[----:B------:R-:W-:-:S07]  /*2010*/  IMAD R3, R0, R23, RZ ;  /* 0x0000001700037224 */ /* 0x000fce00078e02ff */
.L_x_33:
[----:B------:R-:W-:Y:S05]  /*2020*/  BSYNC B1 ;  /* 0x0000000000017941 */ /* 0x000fea0003800000 */
.L_x_32:
[----:B------:R-:W-:Y:S01]  /*2030*/  ISETP.LT.OR P3, PT, R20, 0x9, !P3 ;  /* 0x000000091400780c */ /* 0x000fe20005f61670 */
[----:B------:R-:W-:Y:S01]  /*2040*/  @!P0 IMAD R25, R25, R22, R3 ;  /* 0x0000001619198224 */ /* 0x000fe200078e0203 */
[C---:B------:R-:W-:Y:S01]  /*2050*/  ISETP.GE.AND P1, PT, R58.reuse, 0x9, PT ;  /* 0x000000093a00780c */ /* 0x040fe20003f26270 */
[----:B------:R-:W-:Y:S01]  /*2060*/  BSSY B1, `(.L_x_34) ;  /* 0x000000b000017945 */ /* 0x000fe20003800000 */
[----:B------:R-:W-:Y:S02]  /*2070*/  IADD3.X R11, R13, R63, R14, P4, P5 ;  /* 0x0000003f0d0b7210 */ /* 0x000fe400027ea40e */
[----:B------:R2:W-:Y:S01]  /*2080*/  @!P0 STG.E.U8 desc[UR36][R6.64+0x1], R25 ;  /* 0x0000011906008986 */ /* 0x0005e2000c101124 */
[----:B------:R-:W-:Y:S02]  /*2090*/  ISETP.GE.AND P0, PT, R58, 0xa, PT ;  /* 0x0000000a3a00780c */ /* 0x000fe40003f06270 */
[C---:B------:R-:W-:Y:S02]  /*20a0*/  ISETP.LT.OR P2, PT, R20.reuse, 0x9, !P2 ;  /* 0x000000091400780c */ /* 0x040fe40005741670 */
[----:B------:R-:W-:-:S02]  /*20b0*/  ISETP.LT.OR P5, PT, R20, 0x1, !P1 ;  /* 0x000000011400780c */ /* 0x000fc40004fa1670 */
[----:B------:R-:W-:Y:S01]  /*20c0*/  ISETP.LT.OR P4, PT, R20, 0x1, !P0 ;  /* 0x000000011400780c */ /* 0x000fe20004781670 */
[----:B------:R-:W-:-:S12]  /*20d0*/  @P3 BRA `(.L_x_35) ;  /* 0x00000000000c3947 */ /* 0x000fd80003800000 */
[----:B------:R-:W3:Y:S02]  /*20e0*/  LDG.E.U8 R56, desc[UR36][R10.64] ;  /* 0x000000240a387981 */ /* 0x000ee4000c1e1100 */
[----:B---3--:R-:W-:-:S05]  /*20f0*/  PRMT R0, R56, 0x8880, RZ ;  /* 0x0000888038007816 */ /* 0x008fca00000000ff */
[----:B------:R-:W-:-:S07]  /*2100*/  IMAD R3, R0, R23, RZ ;  /* 0x0000001700037224 */ /* 0x000fce00078e02ff */
.L_x_35:
[----:B------:R-:W-:Y:S05]  /*2110*/  BSYNC B1 ;  /* 0x0000000000017941 */ /* 0x000fea0003800000 */
.L_x_34:
[----:B------:R-:W-:Y:S01]  /*2120*/  @!P3 IMAD R13, R26, R22, R3 ;  /* 0x000000161a0db224 */ /* 0x000fe200078e0203 */
[----:B------:R-:W-:Y:S04]  /*2130*/  BSSY B1, `(.L_x_36) ;  /* 0x0000006000017945 */ /* 0x000fe80003800000 */
[----:B------:R3:W-:Y:S01]  /*2140*/  @!P3 STG.E.U8 desc[UR36][R4.64], R13 ;  /* 0x0000000d0400b986 */ /* 0x0007e2000c101124 */
[----:B------:R-:W-:Y:S05]  /*2150*/  @P2 BRA `(.L_x_37) ;  /* 0x00000000000c2947 */ /* 0x000fea0003800000 */
[----:B------:R-:W4:Y:S02]  /*2160*/  LDG.E.U8 R56, desc[UR36][R10.64+0x1] ;  /* 0x000001240a387981 */ /* 0x000f24000c1e1100 */
[----:B----4-:R-:W-:-:S05]  /*2170*/  PRMT R0, R56, 0x8880, RZ ;  /* 0x0000888038007816 */ /* 0x010fca00000000ff */
[----:B------:R-:W-:-:S07]  /*2180*/  IMAD R3, R0, R23, RZ ;  /* 0x0000001700037224 */ /* 0x000fce00078e02ff */
.L_x_37:
[----:B------:R-:W-:Y:S05]  /*2190*/  BSYNC B1 ;  /* 0x0000000000017941 */ /* 0x000fea0003800000 */
.L_x_36:
[----:B------:R-:W-:Y:S01]  /*21a0*/  @!P2 IMAD R27, R27, R22, R3 ;  /* 0x000000161b1ba224 */ /* 0x000fe200078e0203 */
[----:B------:R-:W-:Y:S04]  /*21b0*/  BSSY B1, `(.L_x_38) ;  /* 0x0000006000017945 */ /* 0x000fe80003800000 */
[----:B------:R4:W-:Y:S01]  /*21c0*/  @!P2 STG.E.U8 desc[UR36][R4.64+0x1], R27 ;  /* 0x0000011b0400a986 */ /* 0x0009e2000c101124 */
[----:B------:R-:W-:Y:S05]  /*21d0*/  @P5 BRA `(.L_x_39) ;  /* 0x00000000000c5947 */ /* 0x000fea0003800000 */
[----:B------:R-:W5:Y:S02]  /*21e0*/  LDG.E.U8 R56, desc[UR36][R8.64+0x8] ;  /* 0x0000082408387981 */ /* 0x000f64000c1e1100 */
[----:B-----5:R-:W-:-:S05]  /*21f0*/  PRMT R0, R56, 0x8880, RZ ;  /* 0x0000888038007816 */ /* 0x020fca00000000ff */
[----:B------:R-:W-:-:S07]  /*2200*/  IMAD R3, R0, R23, RZ ;  /* 0x0000001700037224 */ /* 0x000fce00078e02ff */
.L_x_39:
[----:B------:R-:W-:Y:S05]  /*2210*/  BSYNC B1 ;  /* 0x0000000000017941 */ /* 0x000fea0003800000 */
.L_x_38:
[----:B---3--:R-:W-:Y:S01]  /*2220*/  @!P5 IMAD R13, R28, R22, R3 ;  /* 0x000000161c0dd224 */ /* 0x008fe200078e0203 */
[----:B------:R-:W-:Y:S04]  /*2230*/  BSSY B1, `(.L_x_40) ;  /* 0x0000006000017945 */ /* 0x000fe80003800000 */
[----:B------:R3:W-:Y:S01]  /*2240*/  @!P5 STG.E.U8 desc[UR36][R6.64+0x8], R13 ;  /* 0x0000080d0600d986 */ /* 0x0007e2000c101124 */
[----:B------:R-:W-:Y:S05]  /*2250*/  @P4 BRA `(.L_x_41) ;  /* 0x00000000000c4947 */ /* 0x000fea0003800000 */
[----:B------:R-:W5:Y:S02]  /*2260*/  LDG.E.U8 R56, desc[UR36][R8.64+0x9] ;  /* 0x0000092408387981 */ /* 0x000f64000c1e1100 */
[----:B-----5:R-:W-:-:S05]  /*2270*/  PRMT R0, R56, 0x8880, RZ ;  /* 0x0000888038007816 */ /* 0x020fca00000000ff */
[----:B------:R-:W-:-:S07]  /*2280*/  IMAD R3, R0, R23, RZ ;  /* 0x0000001700037224 */ /* 0x000fce00078e02ff */
.L_x_41:
[----:B------:R-:W-:Y:S05]  /*2290*/  BSYNC B1 ;  /* 0x0000000000017941 */ /* 0x000fea0003800000 */
.L_x_40:
[----:B------:R-:W-:Y:S01]  /*22a0*/  ISETP.LT.OR P1, PT, R20, 0x9, !P1 ;  /* 0x000000091400780c */ /* 0x000fe20004f21670 */
[----:B------:R-:W-:Y:S01]  /*22b0*/  @!P4 IMAD R29, R29, R22, R3 ;  /* 0x000000161d1dc224 */ /* 0x000fe200078e0203 */
[C---:B------:R-:W-:Y:S01]  /*22c0*/  ISETP.GE.AND P3, PT, R58.reuse, 0x11, PT ;  /* 0x000000113a00780c */ /* 0x040fe20003f66270 */
[----:B------:R-:W-:Y:S01]  /*22d0*/  BSSY B1, `(.L_x_42) ;  /* 0x000000a000017945 */ /* 0x000fe20003800000 */
[----:B------:R-:W-:Y:S02]  /*22e0*/  ISETP.GE.AND P2, PT, R58, 0x12, PT ;  /* 0x000000123a00780c */ /* 0x000fe40003f46270 */
[----:B------:R0:W-:Y:S01]  /*22f0*/  @!P4 STG.E.U8 desc[UR36][R6.64+0x9], R29 ;  /* 0x0000091d0600c986 */ /* 0x0001e2000c101124 */
[C---:B------:R-:W-:Y:S02]  /*2300*/  ISETP.LT.OR P0, PT, R20.reuse, 0x9, !P0 ;  /* 0x000000091400780c */ /* 0x040fe40004701670 */
[C---:B------:R-:W-:Y:S02]  /*2310*/  ISETP.LT.OR P5, PT, R20.reuse, 0x1, !P3 ;  /* 0x000000011400780c */ /* 0x040fe40005fa1670 */
[----:B------:R-:W-:-:S02]  /*2320*/  ISETP.LT.OR P4, PT, R20, 0x1, !P2 ;  /* 0x000000011400780c */ /* 0x000fc40005781670 */
[----:B------:R-:W-:Y:S11]  /*2330*/  @P1 BRA `(.L_x_43) ;  /* 0x00000000000c1947 */ /* 0x000ff60003800000 */
[----:B------:R-:W5:Y:S02]  /*2340*/  LDG.E.U8 R56, desc[UR36][R10.64+0x8] ;  /* 0x000008240a387981 */ /* 0x000f64000c1e1100 */
[----:B-----5:R-:W-:-:S05]  /*2350*/  PRMT R0, R56, 0x8880, RZ ;  /* 0x0000888038007816 */ /* 0x020fca00000000ff */
[----:B------:R-:W-:-:S07]  /*2360*/  IMAD R3, R0, R23, RZ ;  /* 0x0000001700037224 */ /* 0x000fce00078e02ff */
.L_x_43:
[----:B------:R-:W-:Y:S05]  /*2370*/  BSYNC B1 ;  /* 0x0000000000017941 */ /* 0x000fea0003800000 */
.L_x_42:
[----:B---3--:R-:W-:Y:S01]  /*2380*/  @!P1 IMAD R13, R30, R22, R3 ;  /* 0x000000161e0d9224 */ /* 0x008fe200078e0203 */
[----:B------:R-:W-:Y:S04]  /*2390*/  BSSY B1, `(.L_x_44) ;  /* 0x0000006000017945 */ /* 0x000fe80003800000 */
[----:B------:R3:W-:Y:S01]  /*23a0*/  @!P1 STG.E.U8 desc[UR36][R4.64+0x8], R13 ;  /* 0x0000080d04009986 */ /* 0x0007e2000c101124 */
[----:B------:R-:W-:Y:S05]  /*23b0*/  @P0 BRA `(.L_x_45) ;  /* 0x00000000000c0947 */ /* 0x000fea0003800000 */
[----:B------:R-:W5:Y:S02]  /*23c0*/  LDG.E.U8 R56, desc[UR36][R10.64+0x9] ;  /* 0x000009240a387981 */ /* 0x000f64000c1e1100 */
[----:B-----5:R-:W-:-:S05]  /*23d0*/  PRMT R0, R56, 0x8880, RZ ;  /* 0x0000888038007816 */ /* 0x020fca00000000ff */
[----:B------:R-:W-:-:S07]  /*23e0*/  IMAD R3, R0, R23, RZ ;  /* 0x0000001700037224 */ /* 0x000fce00078e02ff */
.L_x_45:
[----:B------:R-:W-:Y:S05]  /*23f0*/  BSYNC B1 ;  /* 0x0000000000017941 */ /* 0x000fea0003800000 */
.L_x_44:
[----:B------:R-:W-:Y:S01]  /*2400*/  @!P0 IMAD R31, R31, R22, R3 ;  /* 0x000000161f1f8224 */ /* 0x000fe200078e0203 */
[----:B------:R-:W-:Y:S04]  /*2410*/  BSSY B1, `(.L_x_46) ;  /* 0x0000006000017945 */ /* 0x000fe80003800000 */
[----:B------:R0:W-:Y:S01]  /*2420*/  @!P0 STG.E.U8 desc[UR36][R4.64+0x9], R31 ;  /* 0x0000091f04008986 */ /* 0x0001e2000c101124 */
[----:B------:R-:W-:Y:S05]  /*2430*/  @P5 BRA `(.L_x_47) ;  /* 0x00000000000c5947 */ /* 0x000fea0003800000 */
[----:B------:R-:W5:Y:S02]  /*2440*/  LDG.E.U8 R56, desc[UR36][R8.64+0x10] ;  /* 0x0000102408387981 */ /* 0x000f64000c1e1100 */
[----:B-----5:R-:W-:-:S05]  /*2450*/  PRMT R0, R56, 0x8880, RZ ;  /* 0x0000888038007816 */ /* 0x020fca00000000ff */
[----:B------:R-:W-:-:S07]  /*2460*/  IMAD R3, R0, R23, RZ ;  /* 0x0000001700037224 */ /* 0x000fce00078e02ff */
.L_x_47:
[----:B------:R-:W-:Y:S05]  /*2470*/  BSYNC B1 ;  /* 0x0000000000017941 */ /* 0x000fea0003800000 */
.L_x_46:
[----:B---3--:R-:W-:Y:S01]  /*2480*/  @!P5 IMAD R13, R32, R22, R3 ;  /* 0x00000016200dd224 */ /* 0x008fe200078e0203 */
[----:B------:R-:W-:Y:S04]  /*2490*/  BSSY B1, `(.L_x_48) ;  /* 0x0000006000017945 */ /* 0x000fe80003800000 */
[----:B------:R3:W-:Y:S01]  /*24a0*/  @!P5 STG.E.U8 desc[UR36][R6.64+0x10], R13 ;  /* 0x0000100d0600d986 */ /* 0x0007e2000c101124 */
[----:B------:R-:W-:Y:S05]  /*24b0*/  @P4 BRA `(.L_x_49) ;  /* 0x00000000000c4947 */ /* 0x000fea0003800000 */
[----:B------:R-:W5:Y:S02]  /*24c0*/  LDG.E.U8 R56, desc[UR36][R8.64+0x11] ;  /* 0x0000112408387981 */ /* 0x000f64000c1e1100 */
[----:B-----5:R-:W-:-:S05]  /*24d0*/  PRMT R0, R56, 0x8880, RZ ;  /* 0x0000888038007816 */ /* 0x020fca00000000ff */
[----:B------:R-:W-:-:S07]  /*24e0*/  IMAD R3, R0, R23, RZ ;  /* 0x0000001700037224 */ /* 0x000fce00078e02ff */
.L_x_49:
[----:B------:R-:W-:Y:S05]  /*24f0*/  BSYNC B1 ;  /* 0x0000000000017941 */ /* 0x000fea0003800000 */
.L_x_48:
        /* <DEDUP_REMOVED lines=13> */
.L_x_51:
[----:B------:R-:W-:Y:S05]  /*25d0*/  BSYNC B1 ;  /* 0x0000000000017941 */ /* 0x000fea0003800000 */
.L_x_50:
[----:B---3--:R-:W-:Y:S01]  /*25e0*/  @!P3 IMAD R13, R34, R22, R3 ;  /* 0x00000016220db224 */ /* 0x008fe200078e0203 */
[----:B------:R-:W-:Y:S04]  /*25f0*/  BSSY B1, `(.L_x_52) ;  /* 0x0000006000017945 */ /* 0x000fe80003800000 */
[----:B------:R3:W-:Y:S01]  /*2600*/  @!P3 STG.E.U8 desc[UR36][R4.64+0x10], R13 ;  /* 0x0000100d0400b986 */ /* 0x0007e2000c101124 */
[----:B------:R-:W-:Y:S05]  /*2610*/  @P2 BRA `(.L_x_53) ;  /* 0x00000000000c2947 */ /* 0x000fea0003800000 */
[----:B------:R-:W5:Y:S02]  /*2620*/  LDG.E.U8 R56, desc[UR36][R10.64+0x11] ;  /* 0x000011240a387981 */ /* 0x000f64000c1e1100 */
[----:B-----5:R-:W-:-:S05]  /*2630*/  PRMT R0, R56, 0x8880, RZ ;  /* 0x0000888038007816 */ /* 0x020fca00000000ff */
[----:B------:R-:W-:-:S07]  /*2640*/  IMAD R3, R0, R23, RZ ;  /* 0x0000001700037224 */ /* 0x000fce00078e02ff */
.L_x_53:
[----:B------:R-:W-:Y:S05]  /*2650*/  BSYNC B1 ;  /* 0x0000000000017941 */ /* 0x000fea0003800000 */
.L_x_52:
[----:B------:R-:W-:Y:S01]  /*2660*/  @!P2 IMAD R35, R35, R22, R3 ;  /* 0x000000162323a224 */ /* 0x000fe200078e0203 */
[----:B------:R-:W-:Y:S04]  /*2670*/  BSSY B1, `(.L_x_54) ;  /* 0x0000006000017945 */ /* 0x000fe80003800000 */
[----:B------:R0:W-:Y:S01]  /*2680*/  @!P2 STG.E.U8 desc[UR36][R4.64+0x11], R35 ;  /* 0x000011230400a986 */ /* 0x0001e2000c101124 */
[----:B------:R-:W-:Y:S05]  /*2690*/  @P5 BRA `(.L_x_55) ;  /* 0x00000000000c5947 */ /* 0x000fea0003800000 */
[----:B------:R-:W5:Y:S02]  /*26a0*/  LDG.E.U8 R56, desc[UR36][R8.64+0x18] ;  /* 0x0000182408387981 */ /* 0x000f64000c1e1100 */
[----:B-----5:R-:W-:-:S05]  /*26b0*/  PRMT R0, R56, 0x8880, RZ ;  /* 0x0000888038007816 */ /* 0x020fca00000000ff */
[----:B------:R-:W-:-:S07]  /*26c0*/  IMAD R3, R0, R23, RZ ;  /* 0x0000001700037224 */ /* 0x000fce00078e02ff */
.L_x_55:
[----:B------:R-:W-:Y:S05]  /*26d0*/  BSYNC B1 ;  /* 0x0000000000017941 */ /* 0x000fea0003800000 */
.L_x_54:
[----:B---3--:R-:W-:Y:S01]  /*26e0*/  @!P5 IMAD R13, R36, R22, R3 ;  /* 0x00000016240dd224 */ /* 0x008fe200078e0203 */
[----:B------:R-:W-:Y:S04]  /*26f0*/  BSSY B1, `(.L_x_56) ;  /* 0x0000006000017945 */ /* 0x000fe80003800000 */
[----:B------:R3:W-:Y:S01]  /*2700*/  @!P5 STG.E.U8 desc[UR36][R6.64+0x18], R13 ;  /* 0x0000180d0600d986 */ /* 0x0007e2000c101124 */
[----:B------:R-:W-:Y:S05]  /*2710*/  @P4 BRA `(.L_x_57) ;  /* 0x00000000000c4947 */ /* 0x000fea0003800000 */
[----:B------:R-:W5:Y:S02]  /*2720*/  LDG.E.U8 R56, desc[UR36][R8.64+0x19] ;  /* 0x0000192408387981 */ /* 0x000f64000c1e1100 */
[----:B-----5:R-:W-:-:S05]  /*2730*/  PRMT R0, R56, 0x8880, RZ ;  /* 0x0000888038007816 */ /* 0x020fca00000000ff */
[----:B------:R-:W-:-:S07]  /*2740*/  IMAD R3, R0, R23, RZ ;  /* 0x0000001700037224 */ /* 0x000fce00078e02ff */
.L_x_57:
[----:B------:R-:W-:Y:S05]  /*2750*/  BSYNC B1 ;  /* 0x0000000000017941 */ /* 0x000fea0003800000 */
.L_x_56:
        /* <DEDUP_REMOVED lines=13> */
.L_x_59:
[----:B------:R-:W-:Y:S05]  /*2830*/  BSYNC B1 ;  /* 0x0000000000017941 */ /* 0x000fea0003800000 */
.L_x_58:
[----:B---3--:R-:W-:Y:S01]  /*2840*/  @!P1 IMAD R13, R38, R22, R3 ;  /* 0x00000016260d9224 */ /* 0x008fe200078e0203 */
[----:B------:R-:W-:Y:S04]  /*2850*/  BSSY B1, `(.L_x_60) ;  /* 0x0000006000017945 */ /* 0x000fe80003800000 */
[----:B------:R3:W-:Y:S01]  /*2860*/  @!P1 STG.E.U8 desc[UR36][R4.64+0x18], R13 ;  /* 0x0000180d04009986 */ /* 0x0007e2000c101124 */
[----:B------:R-:W-:Y:S05]  /*2870*/  @P4 BRA `(.L_x_61) ;  /* 0x00000000000c4947 */ /* 0x000fea0003800000 */
[----:B------:R-:W5:Y:S02]  /*2880*/  LDG.E.U8 R56, desc[UR36][R10.64+0x19] ;  /* 0x000019240a387981 */ /* 0x000f64000c1e1100 */
[----:B-----5:R-:W-:-:S05]  /*2890*/  PRMT R0, R56, 0x8880, RZ ;  /* 0x0000888038007816 */ /* 0x020fca00000000ff */
[----:B------:R-:W-:-:S07]  /*28a0*/  IMAD R3, R0, R23, RZ ;  /* 0x0000001700037224 */ /* 0x000fce00078e02ff */
.L_x_61:
[----:B------:R-:W-:Y:S05]  /*28b0*/  BSYNC B1 ;  /* 0x0000000000017941 */ /* 0x000fea0003800000 */
.L_x_60:
[----:B------:R-:W-:Y:S01]  /*28c0*/  @!P4 IMAD R39, R39, R22, R3 ;  /* 0x000000162727c224 */ /* 0x000fe200078e0203 */
[----:B------:R-:W-:Y:S04]  /*28d0*/  BSSY B1, `(.L_x_62) ;  /* 0x0000006000017945 */ /* 0x000fe80003800000 */
[----:B------:R0:W-:Y:S01]  /*28e0*/  @!P4 STG.E.U8 desc[UR36][R4.64+0x19], R39 ;  /* 0x000019270400c986 */ /* 0x0001e2000c101124 */
[----:B------:R-:W-:Y:S05]  /*28f0*/  @P5 BRA `(.L_x_63) ;  /* 0x00000000000c5947 */ /* 0x000fea0003800000 */
[----:B------:R-:W5:Y:S02]  /*2900*/  LDG.E.U8 R56, desc[UR36][R8.64+0x20] ;  /* 0x0000202408387981 */ /* 0x000f64000c1e1100 */
[----:B-----5:R-:W-:-:S05]  /*2910*/  PRMT R0, R56, 0x8880, RZ ;  /* 0x0000888038007816 */ /* 0x020fca00000000ff */
[----:B------:R-:W-:-:S07]  /*2920*/  IMAD R3, R0, R23, RZ ;  /* 0x0000001700037224 */ /* 0x000fce00078e02ff */
.L_x_63:
[----:B------:R-:W-:Y:S05]  /*2930*/  BSYNC B1 ;  /* 0x0000000000017941 */ /* 0x000fea0003800000 */
.L_x_62:
[----:B---3--:R-:W-:Y:S01]  /*2940*/  @!P5 IMAD R13, R40, R22, R3 ;  /* 0x00000016280dd224 */ /* 0x008fe200078e0203 */
[----:B------:R-:W-:Y:S04]  /*2950*/  BSSY B1, `(.L_x_64) ;  /* 0x0000006000017945 */ /* 0x000fe80003800000 */
[----:B------:R3:W-:Y:S01]  /*2960*/  @!P5 STG.E.U8 desc[UR36][R6.64+0x20], R13 ;  /* 0x0000200d0600d986 */ /* 0x0007e2000c101124 */
[----:B------:R-:W-:Y:S05]  /*2970*/  @P0 BRA `(.L_x_65) ;  /* 0x00000000000c0947 */ /* 0x000fea0003800000 */
[----:B------:R-:W5:Y:S02]  /*2980*/  LDG.E.U8 R56, desc[UR36][R8.64+0x21] ;  /* 0x0000212408387981 */ /* 0x000f64000c1e1100 */
[----:B-----5:R-:W-:-:S05]  /*2990*/  PRMT R0, R56, 0x8880, RZ ;  /* 0x0000888038007816 */ /* 0x020fca00000000ff */
[----:B------:R-:W-:-:S07]  /*29a0*/  IMAD R3, R0, R23, RZ ;  /* 0x0000001700037224 */ /* 0x000fce00078e02ff */
.L_x_65:
[----:B------:R-:W-:Y:S05]  /*29b0*/  BSYNC B1 ;  /* 0x0000000000017941 */ /* 0x000fea0003800000 */
.L_x_64:
        /* <DEDUP_REMOVED lines=13> */
.L_x_67:
[----:B------:R-:W-:Y:S05]  /*2a90*/  BSYNC B1 ;  /* 0x0000000000017941 */ /* 0x000fea0003800000 */
.L_x_66:
[----:B---3--:R-:W-:Y:S01]  /*2aa0*/  @!P3 IMAD R13, R42, R22, R3 ;  /* 0x000000162a0db224 */ /* 0x008fe200078e0203 */
[----:B------:R-:W-:Y:S04]  /*2ab0*/  BSSY B1, `(.L_x_68) ;  /* 0x0000006000017945 */ /* 0x000fe80003800000 */
[----:B------:R3:W-:Y:S01]  /*2ac0*/  @!P3 STG.E.U8 desc[UR36][R4.64+0x20], R13 ;  /* 0x0000200d0400b986 */ /* 0x0007e2000c101124 */
[----:B------:R-:W-:Y:S05]  /*2ad0*/  @P2 BRA `(.L_x_69) ;  /* 0x00000000000c2947 */ /* 0x000fea0003800000 */
[----:B------:R-:W5:Y:S02]  /*2ae0*/  LDG.E.U8 R56, desc[UR36][R10.64+0x21] ;  /* 0x000021240a387981 */ /* 0x000f64000c1e1100 */
[----:B-----5:R-:W-:-:S05]  /*2af0*/  PRMT R0, R56, 0x8880, RZ ;  /* 0x0000888038007816 */ /* 0x020fca00000000ff */
[----:B------:R-:W-:-:S07]  /*2b00*/  IMAD R3, R0, R23, RZ ;  /* 0x0000001700037224 */ /* 0x000fce00078e02ff */
.L_x_69:
[----:B------:R-:W-:Y:S05]  /*2b10*/  BSYNC B1 ;  /* 0x0000000000017941 */ /* 0x000fea0003800000 */
.L_x_68:
[----:B------:R-:W-:Y:S01]  /*2b20*/  @!P2 IMAD R43, R43, R22, R3 ;  /* 0x000000162b2ba224 */ /* 0x000fe200078e0203 */
[----:B------:R-:W-:Y:S04]  /*2b30*/  BSSY B1, `(.L_x_70) ;  /* 0x0000006000017945 */ /* 0x000fe80003800000 */
[----:B------:R0:W-:Y:S01]  /*2b40*/  @!P2 STG.E.U8 desc[UR36][R4.64+0x21], R43 ;  /* 0x0000212b0400a986 */ /* 0x0001e2000c101124 */
[----:B------:R-:W-:Y:S05]  /*2b50*/  @P0 BRA `(.L_x_71) ;  /* 0x00000000000c0947 */ /* 0x000fea0003800000 */
[----:B------:R-:W5:Y:S02]  /*2b60*/  LDG.E.U8 R56, desc[UR36][R8.64+0x28] ;  /* 0x0000282408387981 */ /* 0x000f64000c1e1100 */
[----:B-----5:R-:W-:-:S05]  /*2b70*/  PRMT R0, R56, 0x8880, RZ ;  /* 0x0000888038007816 */ /* 0x020fca00000000ff */
[----:B------:R-:W-:-:S07]  /*2b80*/  IMAD R3, R0, R23, RZ ;  /* 0x0000001700037224 */ /* 0x000fce00078e02ff */
.L_x_71:
[----:B------:R-:W-:Y:S05]  /*2b90*/  BSYNC B1 ;  /* 0x0000000000017941 */ /* 0x000fea0003800000 */
.L_x_70:
[----:B---3--:R-:W-:Y:S01]  /*2ba0*/  @!P0 IMAD R13, R44, R22, R3 ;  /* 0x000000162c0d8224 */ /* 0x008fe200078e0203 */
[----:B------:R-:W-:Y:S04]  /*2bb0*/  BSSY B1, `(.L_x_72) ;  /* 0x0000006000017945 */ /* 0x000fe80003800000 */
[----:B------:R3:W-:Y:S01]  /*2bc0*/  @!P0 STG.E.U8 desc[UR36][R6.64+0x28], R13 ;  /* 0x0000280d06008986 */ /* 0x0007e2000c101124 */
[----:B------:R-:W-:Y:S05]  /*2bd0*/  @P5 BRA `(.L_x_73) ;  /* 0x00000000000c5947 */ /* 0x000fea0003800000 */
[----:B------:R-:W5:Y:S02]  /*2be0*/  LDG.E.U8 R56, desc[UR36][R8.64+0x29] ;  /* 0x0000292408387981 */ /* 0x000f64000c1e1100 */
[----:B-----5:R-:W-:-:S05]  /*2bf0*/  PRMT R0, R56, 0x8880, RZ ;  /* 0x0000888038007816 */ /* 0x020fca00000000ff */
[----:B------:R-:W-:-:S07]  /*2c00*/  IMAD R3, R0, R23, RZ ;  /* 0x0000001700037224 */ /* 0x000fce00078e02ff */
.L_x_73:
[----:B------:R-:W-:Y:S05]  /*2c10*/  BSYNC B1 ;  /* 0x0000000000017941 */ /* 0x000fea0003800000 */
.L_x_72:
        /* <DEDUP_REMOVED lines=13> */
.L_x_75:
[----:B------:R-:W-:Y:S05]  /*2cf0*/  BSYNC B1 ;  /* 0x0000000000017941 */ /* 0x000fea0003800000 */
.L_x_74:
[----:B---3--:R-:W-:Y:S01]  /*2d00*/  @!P4 IMAD R13, R46, R22, R3 ;  /* 0x000000162e0dc224 */ /* 0x008fe200078e0203 */
[----:B------:R-:W-:Y:S04]  /*2d10*/  BSSY B1, `(.L_x_76) ;  /* 0x0000006000017945 */ /* 0x000fe80003800000 */
[----:B------:R3:W-:Y:S01]  /*2d20*/  @!P4 STG.E.U8 desc[UR36][R4.64+0x28], R13 ;  /* 0x0000280d0400c986 */ /* 0x0007e2000c101124 */
[----:B------:R-:W-:Y:S05]  /*2d30*/  @P1 BRA `(.L_x_77) ;  /* 0x00000000000c1947 */ /* 0x000fea0003800000 */
[----:B------:R-:W5:Y:S02]  /*2d40*/  LDG.E.U8 R56, desc[UR36][R10.64+0x29] ;  /* 0x000029240a387981 */ /* 0x000f64000c1e1100 */
[----:B-----5:R-:W-:-:S05]  /*2d50*/  PRMT R0, R56, 0x8880, RZ ;  /* 0x0000888038007816 */ /* 0x020fca00000000ff */
[----:B------:R-:W-:-:S07]  /*2d60*/  IMAD R3, R0, R23, RZ ;  /* 0x0000001700037224 */ /* 0x000fce00078e02ff */
.L_x_77:
[----:B------:R-:W-:Y:S05]  /*2d70*/  BSYNC B1 ;  /* 0x0000000000017941 */ /* 0x000fea0003800000 */
.L_x_76:
[----:B------:R-:W-:Y:S01]  /*2d80*/  @!P1 IMAD R47, R47, R22, R3 ;  /* 0x000000162f2f9224 */ /* 0x000fe200078e0203 */
[----:B------:R-:W-:Y:S04]  /*2d90*/  BSSY B1, `(.L_x_78) ;  /* 0x0000006000017945 */ /* 0x000fe80003800000 */
[----:B------:R0:W-:Y:S01]  /*2da0*/  @!P1 STG.E.U8 desc[UR36][R4.64+0x29], R47 ;  /* 0x0000292f04009986 */ /* 0x0001e2000c101124 */
[----:B------:R-:W-:Y:S05]  /*2db0*/  @P3 BRA `(.L_x_79) ;  /* 0x00000000000c3947 */ /* 0x000fea0003800000 */
[----:B------:R-:W5:Y:S02]  /*2dc0*/  LDG.E.U8 R56, desc[UR36][R8.64+0x30] ;  /* 0x0000302408387981 */ /* 0x000f64000c1e1100 */
[----:B-----5:R-:W-:-:S05]  /*2dd0*/  PRMT R0, R56, 0x8880, RZ ;  /* 0x0000888038007816 */ /* 0x020fca00000000ff */
[----:B------:R-:W-:-:S07]  /*2de0*/  IMAD R3, R0, R23, RZ ;  /* 0x0000001700037224 */ /* 0x000fce00078e02ff */
.L_x_79:
[----:B------:R-:W-:Y:S05]  /*2df0*/  BSYNC B1 ;  /* 0x0000000000017941 */ /* 0x000fea0003800000 */
.L_x_78:
[----:B---3--:R-:W-:Y:S01]  /*2e00*/  @!P3 IMAD R13, R48, R22, R3 ;  /* 0x00000016300db224 */ /* 0x008fe200078e0203 */
[----:B------:R-:W-:Y:S04]  /*2e10*/  BSSY B1, `(.L_x_80) ;  /* 0x0000006000017945 */ /* 0x000fe80003800000 */
[----:B------:R3:W-:Y:S01]  /*2e20*/  @!P3 STG.E.U8 desc[UR36][R6.64+0x30], R13 ;  /* 0x0000300d0600b986 */ /* 0x0007e2000c101124 */
[----:B------:R-:W-:Y:S05]  /*2e30*/  @P5 BRA `(.L_x_81) ;  /* 0x00000000000c5947 */ /* 0x000fea0003800000 */
[----:B------:R-:W5:Y:S02]  /*2e40*/  LDG.E.U8 R56, desc[UR36][R8.64+0x31] ;  /* 0x0000312408387981 */ /* 0x000f64000c1e1100 */
[----:B-----5:R-:W-:-:S05]  /*2e50*/  PRMT R0, R56, 0x8880, RZ ;  /* 0x0000888038007816 */ /* 0x020fca00000000ff */
[----:B------:R-:W-:-:S07]  /*2e60*/  IMAD R3, R0, R23, RZ ;  /* 0x0000001700037224 */ /* 0x000fce00078e02ff */
.L_x_81:
[----:B------:R-:W-:Y:S05]  /*2e70*/  BSYNC B1 ;  /* 0x0000000000017941 */ /* 0x000fea0003800000 */
.L_x_80:
        /* <DEDUP_REMOVED lines=9> */
[----:B------:R-:W-:Y:S01]  /*2f10*/  ISETP.LT.OR P3, PT, R20, 0x9, !P3 ;  /* 0x000000091400780c */ /* 0x000fe20005f61670 */
[----:B------:R-:W-:-:S12]  /*2f20*/  @P2 BRA `(.L_x_83) ;  /* 0x00000000000c2947 */ /* 0x000fd80003800000 */
[----:B------:R-:W5:Y:S02]  /*2f30*/  LDG.E.U8 R56, desc[UR36][R10.64+0x30] ;  /* 0x000030240a387981 */ /* 0x000f64000c1e1100 */
[----:B-----5:R-:W-:-:S05]  /*2f40*/  PRMT R0, R56, 0x8880, RZ ;  /* 0x0000888038007816 */ /* 0x020fca00000000ff */
[----:B------:R-:W-:-:S07]  /*2f50*/  IMAD R3, R0, R23, RZ ;  /* 0x0000001700037224 */ /* 0x000fce00078e02ff */
.L_x_83:
[----:B------:R-:W-:Y:S05]  /*2f60*/  BSYNC B1 ;  /* 0x0000000000017941 */ /* 0x000fea0003800000 */
.L_x_82:
[----:B---3--:R-:W-:Y:S01]  /*2f70*/  @!P2 IMAD R13, R50, R22, R3 ;  /* 0x00000016320da224 */ /* 0x008fe200078e0203 */
[----:B------:R-:W-:Y:S04]  /*2f80*/  BSSY B1, `(.L_x_84) ;  /* 0x0000006000017945 */ /* 0x000fe80003800000 */
[----:B------:R3:W-:Y:S01]  /*2f90*/  @!P2 STG.E.U8 desc[UR36][R4.64+0x30], R13 ;  /* 0x0000300d0400a986 */ /* 0x0007e2000c101124 */
[----:B------:R-:W-:Y:S05]  /*2fa0*/  @P0 BRA `(.L_x_85) ;  /* 0x00000000000c0947 */ /* 0x000fea0003800000 */
[----:B------:R-:W5:Y:S02]  /*2fb0*/  LDG.E.U8 R56, desc[UR36][R10.64+0x31] ;  /* 0x000031240a387981 */ /* 0x000f64000c1e1100 */
[----:B-----5:R-:W-:-:S05]  /*2fc0*/  PRMT R0, R56, 0x8880, RZ ;  /* 0x0000888038007816 */ /* 0x020fca00000000ff */
[----:B------:R-:W-:-:S07]  /*2fd0*/  IMAD R3, R0, R23, RZ ;  /* 0x0000001700037224 */ /* 0x000fce00078e02ff */
.L_x_85:
[----:B------:R-:W-:Y:S05]  /*2fe0*/  BSYNC B1 ;  /* 0x0000000000017941 */ /* 0x000fea0003800000 */
.L_x_84:
[----:B------:R-:W-:Y:S01]  /*2ff0*/  @!P0 IMAD R51, R51, R22, R3 ;  /* 0x0000001633338224 */ /* 0x000fe200078e0203 */
[----:B------:R-:W-:Y:S04]  /*3000*/  BSSY B1, `(.L_x_86) ;  /* 0x0000006000017945 */ /* 0x000fe80003800000 */
[----:B------:R0:W-:Y:S01]  /*3010*/  @!P0 STG.E.U8 desc[UR36][R4.64+0x31], R51 ;  /* 0x0000313304008986 */ /* 0x0001e2000c101124 */
[----:B------:R-:W-:Y:S05]  /*3020*/  @P5 BRA `(.L_x_87) ;  /* 0x00000000000c5947 */ /* 0x000fea0003800000 */
[----:B------:R-:W5:Y:S02]  /*3030*/  LDG.E.U8 R56, desc[UR36][R8.64+0x38] ;  /* 0x0000382408387981 */ /* 0x000f64000c1e1100 */
[----:B-----5:R-:W-:-:S05]  /*3040*/  PRMT R0, R56, 0x8880, RZ ;  /* 0x0000888038007816 */ /* 0x020fca00000000ff */
[----:B------:R-:W-:-:S07]  /*3050*/  IMAD R3, R0, R23, RZ ;  /* 0x0000001700037224 */ /* 0x000fce00078e02ff */
.L_x_87:
[----:B------:R-:W-:Y:S05]  /*3060*/  BSYNC B1 ;  /* 0x0000000000017941 */ /* 0x000fea0003800000 */
.L_x_86:
[----:B---3--:R-:W-:Y:S01]  /*3070*/  @!P5 IMAD R13, R52, R22, R3 ;  /* 0x00000016340dd224 */ /* 0x008fe200078e0203 */
[----:B------:R-:W-:Y:S04]  /*3080*/  BSSY B1, `(.L_x_88) ;  /* 0x0000006000017945 */ /* 0x000fe80003800000 */
[----:B------:R3:W-:Y:S01]  /*3090*/  @!P5 STG.E.U8 desc[UR36][R6.64+0x38], R13 ;  /* 0x0000380d0600d986 */ /* 0x0007e2000c101124 */
[----:B------:R-:W-:Y:S05]  /*30a0*/  @P4 BRA `(.L_x_89) ;  /* 0x00000000000c4947 */ /* 0x000fea0003800000 */
[----:B------:R-:W5:Y:S02]  /*30b0*/  LDG.E.U8 R56, desc[UR36][R8.64+0x39] ;  /* 0x0000392408387981 */ /* 0x000f64000c1e1100 */
[----:B-----5:R-:W-:-:S05]  /*30c0*/  PRMT R0, R56, 0x8880, RZ ;  /* 0x0000888038007816 */ /* 0x020fca00000000ff */
[----:B------:R-:W-:-:S07]  /*30d0*/  IMAD R3, R0, R23, RZ ;  /* 0x0000001700037224 */ /* 0x000fce00078e02ff */
.L_x_89:
[----:B------:R-:W-:Y:S05]  /*30e0*/  BSYNC B1 ;  /* 0x0000000000017941 */ /* 0x000fea0003800000 */
.L_x_88:
[----:B------:R-:W-:Y:S01]  /*30f0*/  @!P4 IMAD R53, R53, R22, R3 ;  /* 0x000000163535c224 */ /* 0x000fe200078e0203 */
[----:B------:R-:W-:Y:S04]  /*3100*/  BSSY B1, `(.L_x_90) ;  /* 0x0000006000017945 */ /* 0x000fe80003800000 */
[----:B------:R0:W-:Y:S01]  /*3110*/  @!P4 STG.E.U8 desc[UR36][R6.64+0x39], R53 ;  /* 0x000039350600c986 */ /* 0x0001e2000c101124 */
[----:B------:R-:W-:Y:S05]  /*3120*/  @P3 BRA `(.L_x_91) ;  /* 0x00000000000c3947 */ /* 0x000fea0003800000 */
[----:B------:R-:W5:Y:S02]  /*3130*/  LDG.E.U8 R56, desc[UR36][R10.64+0x38] ;  /* 0x000038240a387981 */ /* 0x000f64000c1e1100 */
[----:B-----5:R-:W-:-:S05]  /*3140*/  PRMT R0, R56, 0x8880, RZ ;  /* 0x0000888038007816 */ /* 0x020fca00000000ff */
[----:B------:R-:W-:-:S07]  /*3150*/  IMAD R3, R0, R23, RZ ;  /* 0x0000001700037224 */ /* 0x000fce00078e02ff */
.L_x_91:
[----:B------:R-:W-:Y:S05]  /*3160*/  BSYNC B1 ;  /* 0x0000000000017941 */ /* 0x000fea0003800000 */
.L_x_90:
[----:B0123--:R-:W-:Y:S01]  /*3170*/  @!P3 IMAD R7, R54, R22, R3 ;  /* 0x000000163607b224 */ /* 0x00ffe200078e0203 */
[----:B------:R-:W-:Y:S01]  /*3180*/  ISETP.LT.OR P1, PT, R20, 0x9, !P1 ;  /* 0x000000091400780c */ /* 0x000fe20004f21670 */
[----:B------:R-:W-:Y:S03]  /*3190*/  BSSY B1, `(.L_x_92) ;  /* 0x0000006000017945 */ /* 0x000fe60003800000 */
[----:B------:R0:W-:Y:S09]  /*31a0*/  @!P3 STG.E.U8 desc[UR36][R4.64+0x38], R7 ;  /* 0x000038070400b986 */ /* 0x0001f2000c101124 */
[----:B------:R-:W-:Y:S05]  /*31b0*/  @P1 BRA `(.L_x_93) ;  /* 0x00000000000c1947 */ /* 0x000fea0003800000 */
[----:B------:R-:W2:Y:S02]  /*31c0*/  LDG.E.U8 R56, desc[UR36][R10.64+0x39] ;  /* 0x000039240a387981 */ /* 0x000ea4000c1e1100 */
[----:B--2---:R-:W-:-:S05]  /*31d0*/  PRMT R0, R56, 0x8880, RZ ;  /* 0x0000888038007816 */ /* 0x004fca00000000ff */
[----:B------:R-:W-:-:S07]  /*31e0*/  IMAD R3, R0, R23, RZ ;  /* 0x0000001700037224 */ /* 0x000fce00078e02ff */
.L_x_93:
[----:B------:R-:W-:Y:S05]  /*31f0*/  BSYNC B1 ;  /* 0x0000000000017941 */ /* 0x000fea0003800000 */
.L_x_92:
[----:B------:R-:W-:Y:S01]  /*3200*/  IMAD R3, R55, R22, R3 ;  /* 0x0000001637037224 */ /* 0x000fe200078e0203 */
[----:B------:R-:W-:Y:S06]  /*3210*/  @P1 BRA `(.L_x_94) ;  /* 0x0000000400c81947 */ /* 0x000fec0003800000 */
[----:B------:R1:W-:Y:S01]  /*3220*/  STG.E.U8 desc[UR36][R4.64+0x39], R3 ;  /* 0x0000390304007986 */ /* 0x0003e2000c101124 */
[----:B------:R-:W-:Y:S05]  /*3230*/  BRA `(.L_x_94) ;  /* 0x0000000400c07947 */ /* 0x000fea0003800000 */
.L_x_29:
[C---:B------:R-:W-:Y:S02]  /*3240*/  ISETP.GE.AND P1, PT, R58.reuse, 0x1, PT ;  /* 0x000000013a00780c */ /* 0x040fe40003f26270 */
[----:B------:R-:W-:Y:S02]  /*3250*/  ISETP.GE.AND P0, PT, R58, 0x2, PT ;  /* 0x000000023a00780c */ /* 0x000fe40003f06270 */
[C---:B------:R-:W-:Y:S02]  /*3260*/  ISETP.LT.OR P4, PT, R20.reuse, 0x1, !P1 ;  /* 0x000000011400780c */ /* 0x040fe40004f81670 */
[C---:B------:R-:W-:Y:S02]  /*3270*/  ISETP.LT.OR P5, PT, R20.reuse, 0x1, !P0 ;  /* 0x000000011400780c */ /* 0x040fe400047a1670 */
[C---:B------:R-:W-:Y:S02]  /*3280*/  ISETP.LT.OR P1, PT, R20.reuse, 0x9, !P1 ;  /* 0x000000091400780c */ /* 0x040fe40004f21670 */
[----:B------:R-:W-:-:S02]  /*3290*/  ISETP.LT.OR P0, PT, R20, 0x9, !P0 ;  /* 0x000000091400780c */ /* 0x000fc40004701670 */
[C---:B------:R-:W-:Y:S02]  /*32a0*/  ISETP.GE.AND P3, PT, R58.reuse, 0x9, PT ;  /* 0x000000093a00780c */ /* 0x040fe40003f66270 */
[----:B------:R-:W-:-:S03]  /*32b0*/  ISETP.GE.AND P2, PT, R58, 0xa, PT ;  /* 0x0000000a3a00780c */ /* 0x000fc60003f46270 */
[-C--:B------:R-:W-:Y:S02]  /*32c0*/  @!P4 IMAD R3, R24, R22.reuse, RZ ;  /* 0x000000161803c224 */ /* 0x080fe400078e02ff */
[-C--:B------:R-:W-:Y:S02]  /*32d0*/  @!P5 IMAD R25, R25, R22.reuse, RZ ;  /* 0x000000161919d224 */ /* 0x080fe400078e02ff */
[-C--:B------:R-:W-:Y:S01]  /*32e0*/  @!P1 IMAD R9, R26, R22.reuse, RZ ;  /* 0x000000161a099224 */ /* 0x080fe200078e02ff */
[----:B------:R0:W-:Y:S01]  /*32f0*/  @!P4 STG.E.U8 desc[UR36][R6.64], R3 ;  /* 0x000000030600c986 */ /* 0x0001e2000c101124 */
[C---:B------:R-:W-:Y:S01]  /*3300*/  ISETP.LT.OR P4, PT, R20.reuse, 0x1, !P3 ;  /* 0x000000011400780c */ /* 0x040fe20005f81670 */
[----:B------:R-:W-:Y:S02]  /*3310*/  @!P0 IMAD R27, R27, R22, RZ ;  /* 0x000000161b1b8224 */ /* 0x000fe400078e02ff */
[----:B------:R-:W-:Y:S01]  /*3320*/  @!P5 STG.E.U8 desc[UR36][R6.64+0x1], R25 ;  /* 0x000001190600d986 */ /* 0x000fe2000c101124 */
[----:B------:R-:W-:-:S02]  /*3330*/  ISETP.LT.OR P5, PT, R20, 0x1, !P2 ;  /* 0x000000011400780c */ /* 0x000fc400057a1670 */
[C---:B------:R-:W-:Y:S01]  /*3340*/  ISETP.LT.OR P2, PT, R20.reuse, 0x9, !P2 ;  /* 0x000000091400780c */ /* 0x040fe20005741670 */
[----:B------:R1:W-:Y:S01]  /*3350*/  @!P1 STG.E.U8 desc[UR36][R4.64], R9 ;  /* 0x0000000904009986 */ /* 0x0003e2000c101124 */
[----:B------:R-:W-:Y:S02]  /*3360*/  ISETP.LT.OR P1, PT, R20, 0x9, !P3 ;  /* 0x000000091400780c */ /* 0x000fe40005f21670 */
[C---:B------:R-:W-:Y:S01]  /*3370*/  ISETP.GE.AND P3, PT, R58.reuse, 0x11, PT ;  /* 0x000000113a00780c */ /* 0x040fe20003f66270 */
[----:B------:R-:W-:Y:S01]  /*3380*/  @!P0 STG.E.U8 desc[UR36][R4.64+0x1], R27 ;  /* 0x0000011b04008986 */ /* 0x000fe2000c101124 */
[----:B------:R-:W-:Y:S01]  /*3390*/  ISETP.GE.AND P0, PT, R58, 0x12, PT ;  /* 0x000000123a00780c */ /* 0x000fe20003f06270 */
[----:B------:R-:W-:-:S04]  /*33a0*/  @!P4 IMAD R11, R28, R22, RZ ;  /* 0x000000161c0bc224 */ /* 0x000fc800078e02ff */
[-C--:B------:R-:W-:Y:S01]  /*33b0*/  @!P5 IMAD R29, R29, R22.reuse, RZ ;  /* 0x000000161d1dd224 */ /* 0x080fe200078e02ff */
[----:B------:R-:W-:Y:S01]  /*33c0*/  @!P4 STG.E.U8 desc[UR36][R6.64+0x8], R11 ;  /* 0x0000080b0600c986 */ /* 0x000fe2000c101124 */
[C---:B------:R-:W-:Y:S01]  /*33d0*/  ISETP.LT.OR P4, PT, R20.reuse, 0x1, !P3 ;  /* 0x000000011400780c */ /* 0x040fe20005f81670 */
[-C--:B------:R-:W-:Y:S02]  /*33e0*/  @!P2 IMAD R31, R31, R22.reuse, RZ ;  /* 0x000000161f1fa224 */ /* 0x080fe400078e02ff */
[----:B------:R-:W-:Y:S01]  /*33f0*/  @!P5 STG.E.U8 desc[UR36][R6.64+0x9], R29 ;  /* 0x0000091d0600d986 */ /* 0x000fe2000c101124 */
[----:B------:R-:W-:Y:S01]  /*3400*/  ISETP.LT.OR P5, PT, R20, 0x1, !P0 ;  /* 0x000000011400780c */ /* 0x000fe200047a1670 */
[----:B0-----:R-:W-:Y:S01]  /*3410*/  @!P1 IMAD R3, R30, R22, RZ ;  /* 0x000000161e039224 */ /* 0x001fe200078e02ff */
[----:B------:R-:W-:Y:S01]  /*3420*/  ISETP.LT.OR P0, PT, R20, 0x9, !P0 ;  /* 0x000000091400780c */ /* 0x000fe20004701670 */
[----:B------:R-:W-:Y:S01]  /*3430*/  @!P2 STG.E.U8 desc[UR36][R4.64+0x9], R31 ;  /* 0x0000091f0400a986 */ /* 0x000fe2000c101124 */
[----:B------:R-:W-:-:S03]  /*3440*/  ISETP.GE.AND P2, PT, R58, 0x19, PT ;  /* 0x000000193a00780c */ /* 0x000fc60003f46270 */
[----:B------:R0:W-:Y:S01]  /*3450*/  @!P1 STG.E.U8 desc[UR36][R4.64+0x8], R3 ;  /* 0x0000080304009986 */ /* 0x0001e2000c101124 */
[----:B------:R-:W-:Y:S01]  /*3460*/  ISETP.LT.OR P1, PT, R20, 0x9, !P3 ;  /* 0x000000091400780c */ /* 0x000fe20005f21670 */
[----:B-1----:R-:W-:Y:S01]  /*3470*/  @!P4 IMAD R9, R32, R22, RZ ;  /* 0x000000162009c224 */ /* 0x002fe200078e02ff */
[----:B------:R-:W-:-:S03]  /*3480*/  ISETP.GE.AND P3, PT, R58, 0x1a, PT ;  /* 0x0000001a3a00780c */ /* 0x000fc60003f66270 */
[-C--:B------:R-:W-:Y:S01]  /*3490*/  @!P5 IMAD R33, R33, R22.reuse, RZ ;  /* 0x000000162121d224 */ /* 0x080fe200078e02ff */
[----:B------:R-:W-:Y:S01]  /*34a0*/  @!P4 STG.E.U8 desc[UR36][R6.64+0x10], R9 ;  /* 0x000010090600c986 */ /* 0x000fe2000c101124 */
[C---:B------:R-:W-:Y:S01]  /*34b0*/  ISETP.LT.OR P4, PT, R20.reuse, 0x1, !P3 ;  /* 0x000000011400780c */ /* 0x040fe20005f81670 */
[-C--:B------:R-:W-:Y:S01]  /*34c0*/  @!P0 IMAD R35, R35, R22.reuse, RZ ;  /* 0x0000001623238224 */ /* 0x080fe200078e02ff */
[C---:B------:R-:W-:Y:S01]  /*34d0*/  ISETP.LT.OR P3, PT, R20.reuse, 0x9, !P3 ;  /* 0x000000091400780c */ /* 0x040fe20005f61670 */
[----:B------:R-:W-:Y:S01]  /*34e0*/  @!P5 STG.E.U8 desc[UR36][R6.64+0x11], R33 ;  /* 0x000011210600d986 */ /* 0x000fe2000c101124 */
[----:B------:R-:W-:Y:S02]  /*34f0*/  ISETP.LT.OR P5, PT, R20, 0x1, !P2 ;  /* 0x000000011400780c */ /* 0x000fe400057a1670 */
[----:B0-----:R-:W-:Y:S01]  /*3500*/  @!P1 IMAD R3, R34, R22, RZ ;  /* 0x0000001622039224 */ /* 0x001fe200078e02ff */
[----:B------:R-:W-:Y:S01]  /*3510*/  @!P0 STG.E.U8 desc[UR36][R4.64+0x11], R35 ;  /* 0x0000112304008986 */ /* 0x000fe2000c101124 */
[----:B------:R-:W-:-:S02]  /*3520*/  ISETP.LT.OR P2, PT, R20, 0x9, !P2 ;  /* 0x000000091400780c */ /* 0x000fc40005741670 */
[C---:B------:R-:W-:Y:S01]  /*3530*/  ISETP.GE.AND P0, PT, R58.reuse, 0x21, PT ;  /* 0x000000213a00780c */ /* 0x040fe20003f06270 */
[----:B------:R0:W-:Y:S01]  /*3540*/  @!P1 STG.E.U8 desc[UR36][R4.64+0x10], R3 ;  /* 0x0000100304009986 */ /* 0x0001e2000c101124 */
[----:B------:R-:W-:Y:S01]  /*3550*/  ISETP.GE.AND P1, PT, R58, 0x22, PT ;  /* 0x000000223a00780c */ /* 0x000fe20003f26270 */
[-C--:B------:R-:W-:Y:S02]  /*3560*/  @!P4 IMAD R37, R37, R22.reuse, RZ ;  /* 0x000000162525c224 */ /* 0x080fe400078e02ff */
[-C--:B------:R-:W-:Y:S02]  /*3570*/  @!P3 IMAD R39, R39, R22.reuse, RZ ;  /* 0x000000162727b224 */ /* 0x080fe400078e02ff */
[-C--:B------:R-:W-:Y:S01]  /*3580*/  @!P5 IMAD R11, R36, R22.reuse, RZ ;  /* 0x00000016240bd224 */ /* 0x080fe200078e02ff */
[----:B------:R-:W-:Y:S01]  /*3590*/  @!P4 STG.E.U8 desc[UR36][R6.64+0x19], R37 ;  /* 0x000019250600c986 */ /* 0x000fe2000c101124 */
[C---:B------:R-:W-:Y:S02]  /*35a0*/  ISETP.LT.OR P4, PT, R20.reuse, 0x1, !P0 ;  /* 0x000000011400780c */ /* 0x040fe40004781670 */
[C---:B------:R-:W-:Y:S01]  /*35b0*/  ISETP.LT.OR P0, PT, R20.reuse, 0x9, !P0 ;  /* 0x000000091400780c */ /* 0x040fe20004701670 */
[----:B------:R-:W-:Y:S01]  /*35c0*/  @!P5 STG.E.U8 desc[UR36][R6.64+0x18], R11 ;  /* 0x0000180b0600d986 */ /* 0x000fe2000c101124 */
[----:B------:R-:W-:Y:S01]  /*35d0*/  ISETP.LT.OR P5, PT, R20, 0x1, !P1 ;  /* 0x000000011400780c */ /* 0x000fe20004fa1670 */
[----:B0-----:R-:W-:Y:S01]  /*35e0*/  @!P2 IMAD R3, R38, R22, RZ ;  /* 0x000000162603a224 */ /* 0x001fe200078e02ff */
[----:B------:R-:W-:Y:S01]  /*35f0*/  ISETP.LT.OR P1, PT, R20, 0x9, !P1 ;  /* 0x000000091400780c */ /* 0x000fe20004f21670 */
[----:B------:R-:W-:Y:S01]  /*3600*/  @!P3 STG.E.U8 desc[UR36][R4.64+0x19], R39 ;  /* 0x000019270400b986 */ /* 0x000fe2000c101124 */
[----:B------:R-:W-:-:S03]  /*3610*/  ISETP.GE.AND P3, PT, R58, 0x29, PT ;  /* 0x000000293a00780c */ /* 0x000fc60003f66270 */
[----:B------:R0:W-:Y:S01]  /*3620*/  @!P2 STG.E.U8 desc[UR36][R4.64+0x18], R3 ;  /* 0x000018030400a986 */ /* 0x0001e2000c101124 */
[----:B------:R-:W-:Y:S01]  /*3630*/  ISETP.GE.AND P2, PT, R58, 0x2a, PT ;  /* 0x0000002a3a00780c */ /* 0x000fe20003f46270 */
[----:B------:R-:W-:-:S04]  /*3640*/  @!P4 IMAD R9, R40, R22, RZ ;  /* 0x000000162809c224 */ /* 0x000fc800078e02ff */
[-C--:B------:R-:W-:Y:S01]  /*3650*/  @!P5 IMAD R41, R41, R22.reuse, RZ ;  /* 0x000000162929d224 */ /* 0x080fe200078e02ff */
[----:B------:R-:W-:Y:S01]  /*3660*/  @!P4 STG.E.U8 desc[UR36][R6.64+0x20], R9 ;  /* 0x000020090600c986 */ /* 0x000fe2000c101124 */
[C---:B------:R-:W-:Y:S01]  /*3670*/  ISETP.LT.OR P4, PT, R20.reuse, 0x1, !P3 ;  /* 0x000000011400780c */ /* 0x040fe20005f81670 */
[-C--:B------:R-:W-:Y:S01]  /*3680*/  @!P1 IMAD R43, R43, R22.reuse, RZ ;  /* 0x000000162b2b9224 */ /* 0x080fe200078e02ff */
        /* <DEDUP_REMOVED lines=25> */
[----:B------:R1:W-:Y:S01]  /*3820*/  @!P4 STG.E.U8 desc[UR36][R6.64+0x30], R9 ;  /* 0x000030090600c986 */ /* 0x0003e2000c101124 */
[C---:B------:R-:W-:Y:S01]  /*3830*/  ISETP.LT.OR P4, PT, R20.reuse, 0x1, !P2 ;  /* 0x000000011400780c */ /* 0x040fe20005781670 */
[-C--:B------:R-:W-:Y:S01]  /*3840*/  @!P0 IMAD R51, R51, R22.reuse, RZ ;  /* 0x0000001633338224 */ /* 0x080fe200078e02ff */
[C---:B------:R-:W-:Y:S01]  /*3850*/  ISETP.LT.OR P2, PT, R20.reuse, 0x9, !P2 ;  /* 0x000000091400780c */ /* 0x040fe20005741670 */
[----:B------:R2:W-:Y:S01]  /*3860*/  @!P5 STG.E.U8 desc[UR36][R6.64+0x31], R49 ;  /* 0x000031310600d986 */ /* 0x0005e2000c101124 */
[----:B------:R-:W-:Y:S01]  /*3870*/  ISETP.LT.OR P5, PT, R20, 0x1, !P3 ;  /* 0x000000011400780c */ /* 0x000fe20005fa1670 */
[-C--:B0-----:R-:W-:Y:S01]  /*3880*/  @!P1 IMAD R3, R50, R22.reuse, RZ ;  /* 0x0000001632039224 */ /* 0x081fe200078e02ff */
[----:B------:R-:W-:Y:S01]  /*3890*/  ISETP.LT.OR P3, PT, R20, 0x9, !P3 ;  /* 0x000000091400780c */ /* 0x000fe20005f61670 */
[----:B------:R2:W-:Y:S04]  /*38a0*/  @!P0 STG.E.U8 desc[UR36][R4.64+0x31], R51 ;  /* 0x0000313304008986 */ /* 0x0005e8000c101124 */
[----:B------:R2:W-:Y:S02]  /*38b0*/  @!P1 STG.E.U8 desc[UR36][R4.64+0x30], R3 ;  /* 0x0000300304009986 */ /* 0x0005e4000c101124 */
[----:B------:R-:W-:-:S02]  /*38c0*/  @!P4 IMAD R11, R52, R22, RZ ;  /* 0x00000016340bc224 */ /* 0x000fc400078e02ff */
[-C--:B-1----:R-:W-:Y:S02]  /*38d0*/  @!P2 IMAD R9, R54, R22.reuse, RZ ;  /* 0x000000163609a224 */ /* 0x082fe400078e02ff */
[-C--:B------:R-:W-:Y:S01]  /*38e0*/  @!P5 IMAD R53, R53, R22.reuse, RZ ;  /* 0x000000163535d224 */ /* 0x080fe200078e02ff */
[----:B------:R2:W-:Y:S01]  /*38f0*/  @!P4 STG.E.U8 desc[UR36][R6.64+0x38], R11 ;  /* 0x0000380b0600c986 */ /* 0x0005e2000c101124 */
[----:B------:R-:W-:-:S03]  /*3900*/  @!P3 IMAD R55, R55, R22, RZ ;  /* 0x000000163737b224 */ /* 0x000fc600078e02ff */
[----:B------:R2:W-:Y:S04]  /*3910*/  @!P5 STG.E.U8 desc[UR36][R6.64+0x39], R53 ;  /* 0x000039350600d986 */ /* 0x0005e8000c101124 */
[----:B------:R2:W-:Y:S04]  /*3920*/  @!P2 STG.E.U8 desc[UR36][R4.64+0x38], R9 ;  /* 0x000038090400a986 */ /* 0x0005e8000c101124 */
[----:B------:R2:W-:Y:S02]  /*3930*/  @!P3 STG.E.U8 desc[UR36][R4.64+0x39], R55 ;  /* 0x000039370400b986 */ /* 0x0005e4000c101124 */
.L_x_94:
[----:B------:R-:W-:Y:S05]  /*3940*/  BSYNC B0 ;  /* 0x0000000000007941 */ /* 0x000fea0003800000 */
.L_x_28:
[----:B------:R-:W-:Y:S01]  /*3950*/  ULDC UR4, c[0x0][0xc] ;  /* 0x0000030000047ab9 */ /* 0x000fe20000000800 */
[----:B------:R-:W-:Y:S01]  /*3960*/  ULDC UR5, c[0x0][0x10] ;  /* 0x0000040000057ab9 */ /* 0x000fe20000000800 */
[----:B-12---:R-:W1:Y:S01]  /*3970*/  LDC R3, c[0x0][0x14] ;  /* 0x00000500ff037b82 */ /* 0x006e620000000800 */
[----:B------:R-:W-:Y:S01]  /*3980*/  UIMAD.WIDE.U32 UR4, UR4, UR5, URZ ;  /* 0x00000005040472a5 */ /* 0x000fe2000f8e003f */
[----:B------:R-:W-:Y:S01]  /*3990*/  PRMT R0, RZ, 0x7610, R0 ;  /* 0x00007610ff007816 */ /* 0x000fe20000000000 */
[----:B------:R-:W-:Y:S02]  /*39a0*/  IMAD.MOV.U32 R58, RZ, RZ, -0x1 ;  /* 0xffffffffff3a7424 */ /* 0x000fe400078e00ff */
[----:B------:R-:W-:Y:S02]  /*39b0*/  IMAD.MOV.U32 R59, RZ, RZ, -0x1 ;  /* 0xffffffffff3b7424 */ /* 0x000fe400078e00ff */
[----:B-1----:R-:W-:-:S04]  /*39c0*/  IMAD.WIDE.U32 R16, R3, UR4, R16 ;  /* 0x0000000403107c25 */ /* 0x002fc8000f8e0010 */
[----:B------:R-:W-:Y:S01]  /*39d0*/  IMAD R3, R3, UR5, RZ ;  /* 0x0000000503037c24 */ /* 0x000fe2000f8e02ff */
[----:B------:R-:W-:Y:S02]  /*39e0*/  ULDC.64 UR4, c[0x0][0x650] ;  /* 0x0001940000047ab9 */ /* 0x000fe40000000a00 */
[----:B------:R-:W-:Y:S01]  /*39f0*/  ISETP.GE.U32.AND P0, PT, R16, UR4, PT ;  /* 0x0000000410007c0c */ /* 0x000fe2000bf06070 */
[----:B------:R-:W-:-:S05]  /*3a00*/  IMAD.IADD R17, R17, 0x1, R3 ;  /* 0x0000000111117824 */ /* 0x000fca00078e0203 */
[----:B------:R-:W-:-:S13]  /*3a10*/  ISETP.GE.U32.AND.EX P0, PT, R17, UR5, PT, P0 ;  /* 0x0000000511007c0c */ /* 0x000fda000bf06100 */
[----:B------:R-:W-:Y:S05]  /*3a20*/  @P0 BRA `(.L_x_95) ;  /* 0x0000000400640947 */ /* 0x000fea0003800000 */
[----:B------:R-:W1:Y:S01]  /*3a30*/  S2R R12, SR_CTAID.X ;  /* 0x00000000000c7919 */ /* 0x000e620000002500 */
[----:B------:R-:W2:Y:S01]  /*3a40*/  LDC.64 R10, c[0x0][0x628] ;  /* 0x00018a00ff0a7b82 */ /* 0x000ea20000000a00 */
[----:B------:R-:W-:Y:S01]  /*3a50*/  ULDC UR4, c[0x0][0x150] ;  /* 0x0000540000047ab9 */ /* 0x000fe20000000800 */
[----:B------:R-:W-:Y:S01]  /*3a60*/  IMAD.MOV.U32 R8, RZ, RZ, R16 ;  /* 0x000000ffff087224 */ /* 0x000fe200078e0010 */
[----:B------:R-:W3:Y:S01]  /*3a70*/  S2R R24, SR_CTAID.Y ;  /* 0x0000000000187919 */ /* 0x000ee20000002600 */
[----:B------:R-:W-:-:S04]  /*3a80*/  IMAD.MOV.U32 R9, RZ, RZ, R17 ;  /* 0x000000ffff097224 */ /* 0x000fc800078e0011 */
[----:B------:R-:W0:Y:S08]  /*3a90*/  LDC R21, c[0x0][0x144] ;  /* 0x00005100ff157b82 */ /* 0x000e300000000800 */
[----:B------:R-:W0:Y:S08]  /*3aa0*/  LDC R0, c[0x0][0x630] ;  /* 0x00018c00ff007b82 */ /* 0x000e300000000800 */
[----:B------:R-:W0:Y:S01]  /*3ab0*/  LDC.64 R14, c[0x0][0x620] ;  /* 0x00018800ff0e7b82 */ /* 0x000e220000000a00 */
[----:B--2---:R-:W-:-:S04]  /*3ac0*/  ISETP.NE.U32.AND P0, PT, R10, RZ, PT ;  /* 0x000000ff0a00720c */ /* 0x004fc80003f05070 */
[----:B------:R-:W-:Y:S02]  /*3ad0*/  ISETP.NE.AND.EX P0, PT, R11, RZ, PT, P0 ;  /* 0x000000ff0b00720c */ /* 0x000fe40003f05300 */
[----:B-1----:R-:W-:-:S05]  /*3ae0*/  I2FP.F32.U32 R3, R12 ;  /* 0x0000000c00037245 */ /* 0x002fca0000201000 */
[----:B------:R-:W-:-:S04]  /*3af0*/  FMUL R3, R3, UR4 ;  /* 0x0000000403037c20 */ /* 0x000fc80008400000 */
[----:B------:R1:W2:Y:S02]  /*3b00*/  F2I.U32.TRUNC.NTZ R20, R3 ;  /* 0x0000000300147305 */ /* 0x0002a4000020f000 */
[----:B---3--:R-:W-:Y:S05]  /*3b10*/  @!P0 BRA `(.L_x_96) ;  /* 0x0000000000288947 */ /* 0x008fea0003800000 */
[----:B-1----:R-:W1:Y:S02]  /*3b20*/  LDC R3, c[0x0][0x634] ;  /* 0x00018d00ff037b82 */ /* 0x002e640000000800 */
[----:B-1----:R-:W-:-:S05]  /*3b30*/  IADD3 R3, P0, R16, R3, RZ ;  /* 0x0000000310037210 */ /* 0x002fca0007f1e0ff */
[----:B------:R-:W-:-:S04]  /*3b40*/  IMAD.X R13, RZ, RZ, R17, P0 ;  /* 0x000000ffff0d7224 */ /* 0x000fc800000e0611 */
[----:B0---4-:R-:W-:-:S04]  /*3b50*/  IMAD.WIDE.U32 R4, R13, R10, RZ ;  /* 0x0000000a0d047225 */ /* 0x011fc800078e00ff */
[----:B------:R-:W-:-:S04]  /*3b60*/  IMAD.WIDE.U32 R6, P0, R3, R11, R4 ;  /* 0x0000000b03067225 */ /* 0x000fc80007800004 */
[----:B------:R-:W-:-:S04]  /*3b70*/  IMAD.WIDE.U32 R4, R3, R10, RZ ;  /* 0x0000000a03047225 */ /* 0x000fc800078e00ff */
[----:B------:R-:W-:Y:S01]  /*3b80*/  IMAD.X R9, RZ, RZ, RZ, P0 ;  /* 0x000000ffff097224 */ /* 0x000fe200000e06ff */
[----:B------:R-:W-:Y:S01]  /*3b90*/  IADD3 RZ, P0, R5, R6, RZ ;  /* 0x0000000605ff7210 */ /* 0x000fe20007f1e0ff */
[----:B------:R-:W-:-:S04]  /*3ba0*/  IMAD.MOV.U32 R8, RZ, RZ, R7 ;  /* 0x000000ffff087224 */ /* 0x000fc800078e0007 */
[----:B------:R-:W-:-:S08]  /*3bb0*/  IMAD.WIDE.U32.X R8, R13, R11, R8, P0 ;  /* 0x0000000b0d087225 */ /* 0x000fd000000e0408 */
.L_x_96:
[----:B------:R-:W3:Y:S01]  /*3bc0*/  LDC.64 R30, c[0x0][0x640] ;  /* 0x00019000ff1e7b82 */ /* 0x000ee20000000a00 */
[-CC-:B0-----:R-:W-:Y:S01]  /*3bd0*/  SHF.R.U64 R59, R8, R0.reuse, R9.reuse ;  /* 0x00000000083b7219 */ /* 0x181fe20000001209 */
[----:B--2---:R-:W-:Y:S01]  /*3be0*/  IMAD.MOV R20, RZ, RZ, -R20 ;  /* 0x000000ffff147224 */ /* 0x004fe200078e0a14 */
[----:B------:R-:W-:Y:S01]  /*3bf0*/  SHF.R.U32.HI R0, RZ, R0, R9 ;  /* 0x00000000ff007219 */ /* 0x000fe20000011609 */
[----:B------:R-:W-:Y:S01]  /*3c00*/  ULDC UR4, c[0x0][0x154] ;  /* 0x0000550000047ab9 */ /* 0x000fe20000000800 */
[----:B-1----:R-:W-:Y:S01]  /*3c10*/  IADD3 R3, P0, RZ, -R59, RZ ;  /* 0x8000003bff037210 */ /* 0x002fe20007f1e0ff */
[----:B------:R-:W-:Y:S02]  /*3c20*/  IMAD R26, R21, R20, R12 ;  /* 0x00000014151a7224 */ /* 0x000fe400078e020c */
[----:B------:R-:W0:Y:S01]  /*3c30*/  LDC R6, c[0x0][0x618] ;  /* 0x00018600ff067b82 */ /* 0x000e220000000800 */
[----:B------:R-:W-:Y:S02]  /*3c40*/  IMAD.MOV.U32 R7, RZ, RZ, 0x1 ;  /* 0x00000001ff077424 */ /* 0x000fe400078e00ff */
[----:B----4-:R-:W-:-:S04]  /*3c50*/  IMAD.X R5, RZ, RZ, ~R0, P0 ;  /* 0x000000ffff057224 */ /* 0x010fc800000e0e00 */
[-C--:B------:R-:W-:Y:S01]  /*3c60*/  IMAD R0, R5, R14.reuse, RZ ;  /* 0x0000000e05007224 */ /* 0x080fe200078e02ff */
[----:B------:R-:W1:Y:S01]  /*3c70*/  LDC R8, c[0x0][0x608] ;  /* 0x00018200ff087b82 */ /* 0x000e620000000800 */
[----:B------:R-:W-:-:S04]  /*3c80*/  IMAD.WIDE.U32 R4, R3, R14, R16 ;  /* 0x0000000e03047225 */ /* 0x000fc800078e0010 */
[----:B------:R-:W-:Y:S01]  /*3c90*/  IMAD R3, R3, R15, R0 ;  /* 0x0000000f03037224 */ /* 0x000fe200078e0200 */
[----:B------:R-:W-:Y:S02]  /*3ca0*/  I2FP.F32.U32 R0, R24 ;  /* 0x0000001800007245 */ /* 0x000fe40000201000 */
[----:B------:R-:W2:Y:S01]  /*3cb0*/  LDC R28, c[0x0][0x658] ;  /* 0x00019600ff1c7b82 */ /* 0x000ea20000000800 */
[----:B------:R-:W-:Y:S01]  /*3cc0*/  IMAD.IADD R3, R5, 0x1, R3 ;  /* 0x0000000105037824 */ /* 0x000fe200078e0203 */
[----:B---3--:R-:W-:Y:S01]  /*3cd0*/  ISETP.NE.U32.AND P0, PT, R30, RZ, PT ;  /* 0x000000ff1e00720c */ /* 0x008fe20003f05070 */
[----:B------:R-:W-:Y:S01]  /*3ce0*/  FMUL R0, R0, UR4 ;  /* 0x0000000400007c20 */ /* 0x000fe20008400000 */
[----:B------:R-:W-:Y:S02]  /*3cf0*/  IMAD.MOV.U32 R5, RZ, RZ, -0x1 ;  /* 0xffffffffff057424 */ /* 0x000fe400078e00ff */
[----:B------:R-:W-:Y:S01]  /*3d00*/  ISETP.NE.AND.EX P0, PT, R31, RZ, PT, P0 ;  /* 0x000000ff1f00720c */ /* 0x000fe20003f05300 */
[----:B------:R3:W4:Y:S01]  /*3d10*/  F2I.U32.TRUNC.NTZ R13, R0 ;  /* 0x00000000000d7305 */ /* 0x000722000020f000 */
[----:B------:R-:W3:Y:S01]  /*3d20*/  LDC R15, c[0x0][0x148] ;  /* 0x00005200ff0f7b82 */ /* 0x000ee20000000800 */
[----:B0-----:R-:W-:-:S02]  /*3d30*/  SHF.R.U64 R12, R4, R6, R3 ;  /* 0x00000006040c7219 */ /* 0x001fc40000001203 */
[----:B------:R-:W-:-:S05]  /*3d40*/  SHF.R.U32.HI R3, RZ, R6, R3 ;  /* 0x00000006ff037219 */ /* 0x000fca0000011603 */
[----:B------:R-:W0:Y:S01]  /*3d50*/  LDC R20, c[0x0][0x600] ;  /* 0x00018000ff147b82 */ /* 0x000e220000000800 */
[-CC-:B-1----:R-:W-:Y:S02]  /*3d60*/  SHF.R.U64 R10, R12, R8.reuse, R3.reuse ;  /* 0x000000080c0a7219 */ /* 0x182fe40000001203 */
[----:B------:R-:W-:-:S05]  /*3d70*/  SHF.R.U32.HI R3, RZ, R8, R3 ;  /* 0x00000008ff037219 */ /* 0x000fca0000011603 */
[----:B------:R-:W1:Y:S01]  /*3d80*/  LDC R21, c[0x0][0x648] ;  /* 0x00019200ff157b82 */ /* 0x000e620000000800 */
[-C--:B--2---:R-:W-:Y:S02]  /*3d90*/  SHF.L.U32 R4, R5, R28.reuse, RZ ;  /* 0x0000001c05047219 */ /* 0x084fe400000006ff */
[-CC-:B------:R-:W-:Y:S02]  /*3da0*/  SHF.R.U64 R14, R10, R28.reuse, R3.reuse ;  /* 0x0000001c0a0e7219 */ /* 0x180fe40000001203 */
[----:B------:R-:W-:Y:S02]  /*3db0*/  SHF.R.U32.HI R5, RZ, R28, R3 ;  /* 0x0000001cff057219 */ /* 0x000fe40000011603 */
[----:B------:R-:W-:Y:S01]  /*3dc0*/  LOP3.LUT R57, RZ, R4, RZ, 0x33, !PT ;  /* 0x00000004ff397212 */ /* 0x000fe200078e33ff */
[----:B------:R-:W2:Y:S01]  /*3dd0*/  LDC R25, c[0x0][0x638] ;  /* 0x00018e00ff197b82 */ /* 0x000ea20000000800 */
[----:B------:R-:W-:Y:S01]  /*3de0*/  SHF.L.U32 R28, R7, R28, RZ ;  /* 0x0000001c071c7219 */ /* 0x000fe200000006ff */
[----:B------:R-:W-:-:S06]  /*3df0*/  IMAD.MOV.U32 R4, RZ, RZ, R14 ;  /* 0x000000ffff047224 */ /* 0x000fcc00078e000e */
[----:B------:R-:W0:Y:S01]  /*3e00*/  LDC R27, c[0x0][0x610] ;  /* 0x00018400ff1b7b82 */ /* 0x000e220000000800 */
[----:B----4-:R-:W-:Y:S05]  /*3e10*/  @!P0 BRA `(.L_x_97) ;  /* 0x0000000000288947 */ /* 0x010fea0003800000 */
[----:B------:R-:W4:Y:S02]  /*3e20*/  LDC R3, c[0x0][0x64c] ;  /* 0x00019300ff037b82 */ /* 0x000f240000000800 */
[----:B----4-:R-:W-:-:S05]  /*3e30*/  IADD3 R3, P0, R14, R3, RZ ;  /* 0x000000030e037210 */ /* 0x010fca0007f1e0ff */
        /* <DEDUP_REMOVED lines=8> */
.L_x_97:
[----:B------:R-:W-:Y:S01]  /*3ec0*/  ISETP.NE.AND P0, PT, R2, 0x1, PT ;  /* 0x000000010200780c */ /* 0x000fe20003f05270 */
[----:B------:R-:W-:Y:S01]  /*3ed0*/  IMAD.MOV R13, RZ, RZ, -R13 ;  /* 0x000000ffff0d7224 */ /* 0x000fe200078e0a0d */
[----:B-1-3--:R-:W-:Y:S01]  /*3ee0*/  SHF.R.U64 R0, R4, R21, R5 ;  /* 0x0000001504007219 */ /* 0x00afe20000001205 */
[----:B0-----:R-:W-:Y:S01]  /*3ef0*/  VIADD R5, R20, 0xffffffff ;  /* 0xffffffff14057836 */ /* 0x001fe20000000000 */
[----:B------:R-:W-:-:S03]  /*3f00*/  LOP3.LUT R57, R10, R57, RZ, 0xc0, !PT ;  /* 0x000000390a397212 */ /* 0x000fc600078ec0ff */
[----:B------:R-:W-:Y:S01]  /*3f10*/  IMAD.MOV R3, RZ, RZ, -R0 ;  /* 0x000000ffff037224 */ /* 0x000fe200078e0a00 */
[----:B------:R-:W-:Y:S01]  /*3f20*/  LOP3.LUT R5, R12, R5, RZ, 0xc0, !PT ;  /* 0x000000050c057212 */ /* 0x000fe200078ec0ff */
[----:B------:R-:W-:Y:S02]  /*3f30*/  IMAD R57, R28, R0, R57 ;  /* 0x000000001c397224 */ /* 0x000fe400078e0239 */
[----:B--2---:R-:W-:Y:S02]  /*3f40*/  IMAD R0, R3, R25, R14 ;  /* 0x0000001903007224 */ /* 0x004fe400078e020e */
[----:B------:R-:W-:Y:S02]  /*3f50*/  @P0 IMAD R26, R15, R13, R24 ;  /* 0x0000000d0f1a0224 */ /* 0x000fe400078e0218 */
[----:B------:R-:W-:Y:S02]  /*3f60*/  IMAD R4, R0, R20, R5 ;  /* 0x0000001400047224 */ /* 0x000fe400078e0205 */
[----:B------:R-:W-:-:S02]  /*3f70*/  IMAD R57, R57, R27, R26 ;  /* 0x0000001b39397224 */ /* 0x000fc400078e021a */
[----:B------:R-:W-:-:S03]  /*3f80*/  IMAD.MOV.U32 R3, RZ, RZ, 0x1 ;  /* 0x00000001ff037424 */ /* 0x000fc600078e00ff */
[----:B------:R-:W-:Y:S02]  /*3f90*/  SEL R58, R4, R57, !P0 ;  /* 0x00000039043a7207 */ /* 0x000fe40004000000 */
[----:B------:R-:W-:Y:S02]  /*3fa0*/  PRMT R0, R3, 0x7610, R0 ;  /* 0x0000761003007816 */ /* 0x000fe40000000000 */
[----:B------:R-:W-:-:S07]  /*3fb0*/  SEL R57, R57, R4, !P0 ;  /* 0x0000000439397207 */ /* 0x000fce0004000000 */
.L_x_95:
[----:B------:R-:W-:-:S13]  /*3fc0*/  LOP3.LUT P0, RZ, R0, 0xff, RZ, 0xc0, !PT ;  /* 0x000000ff00ff7812 */ /* 0x000fda000780c0ff */
[----:B------:R-:W-:Y:S05]  /*3fd0*/  @P0 BRA `(.L_x_98) ;  /* 0xffffffcc00c00947 */ /* 0x000fea000383ffff */
[----:B------:R-:W-:Y:S05]  /*3fe0*/  EXIT ;  /* 0x000000000000794d */ /* 0x000fea0003800000 */
.L_x_3:
[----:B0-----:R-:W-:Y:S01]  /*3ff0*/  ULDC.64 UR4, c[0x0][0x650] ;  /* 0x0001940000047ab9 */ /* 0x001fe20000000a00 */
        /* <DEDUP_REMOVED lines=25> */
.L_x_100:
[--C-:B------:R-:W-:Y:S01]  /*4190*/  SHF.R.U64 R12, R10, R14, R11.reuse ;  /* 0x0000000e0a0c7219 */ /* 0x100fe2000000120b */
[----:B------:R-:W0:Y:S01]  /*41a0*/  LDC R22, c[0x0][0x618] ;  /* 0x00018600ff167b82 */ /* 0x000e220000000800 */
[----:B------:R-:W-:Y:S01]  /*41b0*/  I2FP.F32.U32 R6, R4 ;  /* 0x0000000400067245 */ /* 0x000fe20000201000 */
[----:B------:R-:W-:Y:S01]  /*41c0*/  ULDC UR4, c[0x0][0x150] ;  /* 0x0000540000047ab9 */ /* 0x000fe20000000800 */
[----:B------:R-:W-:Y:S02]  /*41d0*/  SHF.R.U32.HI R5, RZ, R14, R11 ;  /* 0x0000000eff057219 */ /* 0x000fe4000001160b */
[----:B------:R-:W-:Y:S01]  /*41e0*/  IADD3 R9, P0, RZ, -R12, RZ ;  /* 0x8000000cff097210 */ /* 0x000fe20007f1e0ff */
[----:B------:R-:W-:Y:S01]  /*41f0*/  FMUL R11, R6, UR4 ;  /* 0x00000004060b7c20 */ /* 0x000fe20008400000 */
[----:B------:R-:W-:Y:S01]  /*4200*/  ULDC UR4, c[0x0][0x154] ;  /* 0x0000550000047ab9 */ /* 0x000fe20000000800 */
[----:B------:R-:W1:Y:S02]  /*4210*/  LDC.64 R24, c[0x0][0x640] ;  /* 0x00019000ff187b82 */ /* 0x000e640000000a00 */
[----:B------:R-:W-:-:S02]  /*4220*/  IMAD.X R5, RZ, RZ, ~R5, P0 ;  /* 0x000000ffff057224 */ /* 0x000fc400000e0e05 */
[----:B------:R-:W2:Y:S01]  /*4230*/  F2I.U32.TRUNC.NTZ R11, R11 ;  /* 0x0000000b000b7305 */ /* 0x000ea2000020f000 */
[----:B------:R-:W-:-:S03]  /*4240*/  IMAD.WIDE.U32 R6, R9, R20, R16 ;  /* 0x0000001409067225 */ /* 0x000fc600078e0010 */
[----:B------:R-:W3:Y:S01]  /*4250*/  LDC R13, c[0x0][0x144] ;  /* 0x00005100ff0d7b82 */ /* 0x000ee20000000800 */
[----:B------:R-:W-:-:S04]  /*4260*/  IMAD R8, R5, R20, RZ ;  /* 0x0000001405087224 */ /* 0x000fc800078e02ff */
[----:B------:R-:W-:Y:S02]  /*4270*/  IMAD R5, R9, R21, R8 ;  /* 0x0000001509057224 */ /* 0x000fe400078e0208 */
[----:B------:R-:W-:Y:S01]  /*4280*/  IMAD.MOV.U32 R8, RZ, RZ, -0x1 ;  /* 0xffffffffff087424 */ /* 0x000fe200078e00ff */
[----:B------:R-:W4:Y:S01]  /*4290*/  LDC R14, c[0x0][0x608] ;  /* 0x00018200ff0e7b82 */ /* 0x000f220000000800 */
[----:B------:R-:W-:Y:S01]  /*42a0*/  IMAD.IADD R5, R7, 0x1, R5 ;  /* 0x0000000107057824 */ /* 0x000fe200078e0205 */
[----:B------:R-:W-:-:S04]  /*42b0*/  I2FP.F32.U32 R7, R3 ;  /* 0x0000000300077245 */ /* 0x000fc80000201000 */
[-C--:B0-----:R-:W-:Y:S01]  /*42c0*/  SHF.R.U64 R10, R6, R22.reuse, R5 ;  /* 0x00000016060a7219 */ /* 0x081fe20000001205 */
[----:B--2---:R-:W-:Y:S01]  /*42d0*/  IMAD.MOV R6, RZ, RZ, -R11 ;  /* 0x000000ffff067224 */ /* 0x004fe200078e0a0b */
[----:B------:R-:W0:Y:S01]  /*42e0*/  LDC R9, c[0x0][0x658] ;  /* 0x00019600ff097b82 */ /* 0x000e220000000800 */
[----:B-1----:R-:W-:Y:S01]  /*42f0*/  ISETP.NE.U32.AND P0, PT, R24, RZ, PT ;  /* 0x000000ff1800720c */ /* 0x002fe20003f05070 */
[----:B------:R-:W-:Y:S01]  /*4300*/  FMUL R7, R7, UR4 ;  /* 0x0000000407077c20 */ /* 0x000fe20008400000 */
[----:B------:R-:W-:Y:S02]  /*4310*/  SHF.R.U32.HI R5, RZ, R22, R5 ;  /* 0x00000016ff057219 */ /* 0x000fe40000011605 */
[----:B------:R-:W-:-:S03]  /*4320*/  ISETP.NE.AND.EX P0, PT, R25, RZ, PT, P0 ;  /* 0x000000ff1900720c */ /* 0x000fc60003f05300 */
[----:B------:R-:W1:Y:S01]  /*4330*/  LDC R20, c[0x0][0x148] ;  /* 0x00005200ff147b82 */ /* 0x000e620000000800 */
[----:B---3--:R-:W-:Y:S02]  /*4340*/  IMAD R23, R13, R6, R4 ;  /* 0x000000060d177224 */ /* 0x008fe400078e0204 */
[----:B------:R-:W-:-:S05]  /*4350*/  IMAD.MOV.U32 R6, RZ, RZ, 0x1 ;  /* 0x00000001ff067424 */ /* 0x000fca00078e00ff */
[----:B------:R-:W2:Y:S01]  /*4360*/  LDC R21, c[0x0][0x600] ;  /* 0x00018000ff157b82 */ /* 0x000ea20000000800 */
[-CC-:B----4-:R-:W-:Y:S02]  /*4370*/  SHF.R.U64 R13, R10, R14.reuse, R5.reuse ;  /* 0x0000000e0a0d7219 */ /* 0x190fe40000001205 */
[----:B------:R-:W-:Y:S02]  /*4380*/  SHF.R.U32.HI R4, RZ, R14, R5 ;  /* 0x0000000eff047219 */ /* 0x000fe40000011605 */
[----:B------:R3:W4:Y:S03]  /*4390*/  F2I.U32.TRUNC.NTZ R14, R7 ;  /* 0x00000007000e7305 */ /* 0x000726000020f000 */
[----:B------:R-:W1:Y:S01]  /*43a0*/  LDC R26, c[0x0][0x648] ;  /* 0x00019200ff1a7b82 */ /* 0x000e620000000800 */
[-C--:B0-----:R-:W-:Y:S02]  /*43b0*/  SHF.R.U64 R15, R13, R9.reuse, R4 ;  /* 0x000000090d0f7219 */ /* 0x081fe40000001204 */
[----:B------:R-:W-:-:S02]  /*43c0*/  SHF.L.U32 R8, R8, R9, RZ ;  /* 0x0000000908087219 */ /* 0x000fc400000006ff */
[-C--:B------:R-:W-:Y:S01]  /*43d0*/  SHF.R.U32.HI R5, RZ, R9.reuse, R4 ;  /* 0x00000009ff057219 */ /* 0x080fe20000011604 */
[----:B------:R-:W-:Y:S01]  /*43e0*/  IMAD.MOV.U32 R4, RZ, RZ, R15 ;  /* 0x000000ffff047224 */ /* 0x000fe200078e000f */
[----:B------:R-:W-:Y:S01]  /*43f0*/  SHF.L.U32 R22, R6, R9, RZ ;  /* 0x0000000906167219 */ /* 0x000fe200000006ff */
[----:B------:R-:W0:Y:S01]  /*4400*/  LDC R27, c[0x0][0x638] ;  /* 0x00018e00ff1b7b82 */ /* 0x000e220000000800 */
[----:B------:R-:W-:-:S07]  /*4410*/  LOP3.LUT R28, RZ, R8, RZ, 0x33, !PT ;  /* 0x00000008ff1c7212 */ /* 0x000fce00078e33ff */
        /* <DEDUP_REMOVED lines=12> */
.L_x_101:
[----:B------:R-:W-:Y:S01]  /*44e0*/  ISETP.NE.AND P0, PT, R2, 0x1, PT ;  /* 0x000000010200780c */ /* 0x000fe20003f05270 */
[----:B--2---:R-:W-:Y:S01]  /*44f0*/  VIADD R7, R21, 0xffffffff ;  /* 0xffffffff15077836 */ /* 0x004fe20000000000 */
[----:B-1----:R-:W-:Y:S01]  /*4500*/  SHF.R.U64 R5, R4, R26, R5 ;  /* 0x0000001a04057219 */ /* 0x002fe20000001205 */
[----:B------:R-:W-:Y:S01]  /*4510*/  IMAD.MOV R14, RZ, RZ, -R14 ;  /* 0x000000ffff0e7224 */ /* 0x000fe200078e0a0e */
[----:B------:R-:W-:Y:S01]  /*4520*/  LOP3.LUT R4, R13, R28, RZ, 0xc0, !PT ;  /* 0x0000001c0d047212 */ /* 0x000fe200078ec0ff */
[----:B------:R-:W-:Y:S01]  /*4530*/  IMAD.MOV.U32 R8, RZ, RZ, R12 ;  /* 0x000000ffff087224 */ /* 0x000fe200078e000c */
[----:B------:R-:W-:Y:S01]  /*4540*/  LOP3.LUT R10, R10, R7, RZ, 0xc0, !PT ;  /* 0x000000070a0a7212 */ /* 0x000fe200078ec0ff */
[----:B------:R-:W-:Y:S02]  /*4550*/  IMAD.MOV R6, RZ, RZ, -R5 ;  /* 0x000000ffff067224 */ /* 0x000fe400078e0a05 */
[----:B------:R-:W-:-:S04]  /*4560*/  IMAD R4, R22, R5, R4 ;  /* 0x0000000516047224 */ /* 0x000fc800078e0204 */
[----:B------:R-:W-:Y:S02]  /*4570*/  @P0 IMAD R23, R20, R14, R3 ;  /* 0x0000000e14170224 */ /* 0x000fe400078e0203 */
[----:B0-----:R-:W-:Y:S02]  /*4580*/  IMAD R3, R6, R27, R15 ;  /* 0x0000001b06037224 */ /* 0x001fe400078e020f */
[----:B------:R-:W-:Y:S02]  /*4590*/  IMAD R7, R4, R29, R23 ;  /* 0x0000001d04077224 */ /* 0x000fe400078e0217 */
[----:B------:R-:W-:Y:S02]  /*45a0*/  IMAD R4, R3, R21, R10 ;  /* 0x0000001503047224 */ /* 0x000fe400078e020a */
[----:B------:R-:W-:-:S03]  /*45b0*/  IMAD.MOV.U32 R6, RZ, RZ, 0x1 ;  /* 0x00000001ff067424 */ /* 0x000fc600078e00ff */
[----:B------:R-:W-:Y:S02]  /*45c0*/  SEL R9, R4, R7, !P0 ;  /* 0x0000000704097207 */ /* 0x000fe40004000000 */
[----:B------:R-:W-:-:S07]  /*45d0*/  SEL R7, R7, R4, !P0 ;  /* 0x0000000407077207 */ /* 0x000fce0004000000 */
.L_x_99:
[----:B------:R-:W-:-:S08]  /*45e0*/  NOP ;  /* 0x0000000000007918 */ /* 0x000fd00000000000 */
[----:B------:R-:W0:-:S00]  /*45f0*/  USETMAXREG.DEALLOC.CTAPOOL 0x28 ;  /* 0x00000028000079c8 */ /* 0x000e0000080e0500 */
[----:B0-----:R-:W-:-:S13]  /*4600*/  ISETP.NE.AND P0, PT, R0, RZ, PT ;  /* 0x000000ff0000720c */ /* 0x001fda0003f05270 */
[----:B------:R-:W-:Y:S05]  /*4610*/  @P0 EXIT ;  /* 0x000000000000094d */ /* 0x000fea0003800000 */
[----:B------:R-:W-:Y:S01]  /*4620*/  LOP3.LUT P0, RZ, R6, 0xff, RZ, 0xc0, !PT ;  /* 0x000000ff06ff7812 */ /* 0x000fe2000780c0ff */
[----:B------:R-:W-:Y:S02]  /*4630*/  IMAD.MOV.U32 R3, RZ, RZ, 0x1 ;  /* 0x00000001ff037424 */ /* 0x000fe400078e00ff */
[----:B------:R-:W-:-:S10]  /*4640*/  IMAD.MOV.U32 R0, RZ, RZ, RZ ;  /* 0x000000ffff007224 */ /* 0x000fd400078e00ff */
[----:B------:R-:W-:Y:S05]  /*4650*/  @!P0 BRA `(.L_x_102) ;  /* 0x0000000c00348947 */ /* 0x000fea0003800000 */
[----:B------:R-:W0:Y:S01]  /*4660*/  LDC R0, c[0x0][0x28c] ;  /* 0x0000a300ff007b82 */ /* 0x000e220000000800 */
[----:B------:R-:W-:Y:S01]  /*4670*/  ULDC UR5, c[0x0][0x600] ;  /* 0x0001800000057ab9 */ /* 0x000fe20000000800 */
[----:B------:R-:W-:Y:S01]  /*4680*/  ULDC UR4, c[0x0][0xc] ;  /* 0x0000030000047ab9 */ /* 0x000fe20000000800 */
[----:B------:R-:W-:Y:S01]  /*4690*/  UIADD3 UR16, UR5, -0x1, URZ ;  /* 0xffffffff05107890 */ /* 0x000fe2000fffe03f */
[C---:B------:R-:W-:Y:S01]  /*46a0*/  LOP3.LUT P2, RZ, R18.reuse, 0x7f, RZ, 0xc0, !PT ;  /* 0x0000007f12ff7812 */ /* 0x040fe2000784c0ff */
[----:B------:R-:W-:Y:S01]  /*46b0*/  ULDC UR6, c[0x0][0x658] ;  /* 0x0001960000067ab9 */ /* 0x000fe20000000800 */
[----:B------:R-:W-:Y:S01]  /*46c0*/  ULDC UR5, c[0x0][0x10] ;  /* 0x0000040000057ab9 */ /* 0x000fe20000000800 */
[----:B------:R-:W-:Y:S01]  /*46d0*/  UMOV UR7, 0xffffffff ;  /* 0xffffffff00077882 */ /* 0x000fe20000000000 */
[----:B------:R-:W-:Y:S01]  /*46e0*/  UMOV UR8, 0x1 ;  /* 0x0000000100087882 */ /* 0x000fe20000000000 */
[----:B------:R-:W-:Y:S01]  /*46f0*/  UIMAD.WIDE.U32 UR4, UR4, UR5, URZ ;  /* 0x00000005040472a5 */ /* 0x000fe2000f8e003f */
[----:B------:R-:W-:Y:S01]  /*4700*/  LOP3.LUT P0, RZ, R18, 0x1f, RZ, 0xc0, !PT ;  /* 0x0000001f12ff7812 */ /* 0x000fe2000780c0ff */
[----:B------:R-:W-:Y:S01]  /*4710*/  USHF.L.U32 UR7, UR7, UR6, URZ ;  /* 0x0000000607077299 */ /* 0x000fe2000800063f */
[----:B------:R-:W-:Y:S01]  /*4720*/  BSSY B0, `(.L_x_102) ;  /* 0x00000c0000007945 */ /* 0x000fe20003800000 */
[----:B------:R-:W-:Y:S01]  /*4730*/  USHF.L.U32 UR18, UR8, UR6, URZ ;  /* 0x0000000608127299 */ /* 0x000fe2000800063f */
[----:B------:R-:W-:Y:S01]  /*4740*/  IMAD.MOV.U32 R11, RZ, RZ, 0x1 ;  /* 0x00000001ff0b7424 */ /* 0x000fe200078e00ff */
[----:B------:R-:W-:Y:S01]  /*4750*/  LOP3.LUT R18, R19, 0x2, RZ, 0xfc, !PT ;  /* 0x0000000213127812 */ /* 0x000fe200078efcff */
[----:B------:R-:W-:Y:S01]  /*4760*/  ULDC UR6, c[0x0][0x14] ;  /* 0x0000050000067ab9 */ /* 0x000fe20000000800 */
[----:B------:R-:W-:Y:S01]  /*4770*/  PLOP3.LUT P0, PT, P0, P2, PT, 0x8a, 0x0 ;  /* 0x000000000000781c */ /* 0x000fe20000705172 */
[----:B------:R-:W-:-:S02]  /*4780*/  UIMAD.WIDE.U32 UR20, UR4, UR6, URZ ;  /* 0x00000006041472a5 */ /* 0x000fc4000f8e003f */
[----:B------:R-:W-:Y:S02]  /*4790*/  UIMAD UR13, UR5, UR6, URZ ;  /* 0x00000006050d72a4 */ /* 0x000fe4000f8e023f */
[----:B------:R-:W-:Y:S01]  /*47a0*/  ULOP3.LUT UR17, URZ, UR7, URZ, 0x33, !UPT ;  /* 0x000000073f117292 */ /* 0x000fe2000f8e333f */
[----:B0-----:R-:W-:Y:S01]  /*47b0*/  VIADD R0, R0, 0x7f ;  /* 0x0000007f00007836 */ /* 0x001fe20000000000 */
[----:B------:R-:W-:Y:S01]  /*47c0*/  UIADD3 UR13, UR21, UR13, URZ ;  /* 0x0000000d150d7290 */ /* 0x000fe2000fffe03f */
[----:B------:R-:W-:-:S03]  /*47d0*/  ULDC.64 UR22, c[0x0][0x198] ;  /* 0x0000660000167ab9 */ /* 0x000fc60000000a00 */
[----:B------:R-:W-:-:S04]  /*47e0*/  SHF.R.S32.HI R3, RZ, 0x1f, R0 ;  /* 0x0000001fff037819 */ /* 0x000fc80000011400 */
[----:B------:R-:W-:Y:S01]  /*47f0*/  LEA.HI R3, R3, R0, RZ, 0x7 ;  /* 0x0000000003037211 */ /* 0x000fe200078f38ff */
[----:B------:R-:W-:-:S03]  /*4800*/  IMAD.MOV.U32 R0, RZ, RZ, RZ ;  /* 0x000000ffff007224 */ /* 0x000fc600078e00ff */
[----:B------:R-:W-:Y:S01]  /*4810*/  SHF.R.S32.HI R13, RZ, 0x7, R3 ;  /* 0x00000007ff0d7819 */ /* 0x000fe20000011403 */
[----:B------:R-:W-:-:S04]  /*4820*/  IMAD.MOV.U32 R3, RZ, RZ, 0x1 ;  /* 0x00000001ff037424 */ /* 0x000fc800078e00ff */
[----:B------:R-:W-:-:S07]  /*4830*/  VIADD R10, R13, 0x1 ;  /* 0x000000010d0a7836 */ /* 0x000fce0000000000 */
.L_x_114:
[----:B------:R-:W-:-:S03]  /*4840*/  UMOV UR4, 0xffffffff ;  /* 0xffffffff00047882 */ /* 0x000fc60000000000 */
[----:B------:R-:W-:Y:S05]  /*4850*/  BRA.DIV UR4, `(.L_x_103) ;  /* 0x0000000e04547947 */ /* 0x000fea000b800000 */
[----:B------:R-:W-:-:S13]  /*4860*/  ELECT P6, URZ, PT ;  /* 0x00000000003f782f */ /* 0x000fda00038c0000 */
.L_x_123:
[----:B------:R-:W0:Y:S01]  /*4870*/  LDC R4, c[0x0][0x28c] ;  /* 0x0000a300ff047b82 */ /* 0x000e220000000800 */
[----:B------:R-:W-:Y:S01]  /*4880*/  BSSY B1, `(.L_x_104) ;  /* 0x0000037000017945 */ /* 0x000fe20003800000 */
[----:B0-----:R-:W-:-:S13]  /*4890*/  ISETP.LT.OR P6, PT, R4, 0x1, !P6 ;  /* 0x000000010400780c */ /* 0x001fda00077c1670 */
[----:B------:R-:W-:Y:S05]  /*48a0*/  @P6 BRA `(.L_x_105) ;  /* 0x0000000000d06947 */ /* 0x000fea0003800000 */
[----:B------:R-:W-:Y:S02]  /*48b0*/  IMAD.SHL.U32 R14, R9, 0x40, RZ ;  /* 0x00000040090e7824 */ /* 0x000fe400078e00ff */
[----:B------:R-:W-:Y:S02]  /*48c0*/  IMAD.SHL.U32 R15, R7, 0x80, RZ ;  /* 0x00000080070f7824 */ /* 0x000fe400078e00ff */
[----:B------:R-:W-:Y:S02]  /*48d0*/  IMAD.MOV.U32 R20, RZ, RZ, RZ ;  /* 0x000000ffff147224 */ /* 0x000fe400078e00ff */
[----:B------:R-:W-:Y:S02]  /*48e0*/  IMAD.MOV.U32 R4, RZ, RZ, R10 ;  /* 0x000000ffff047224 */ /* 0x000fe400078e000a */
[----:B------:R-:W-:Y:S02]  /*48f0*/  IMAD.MOV.U32 R5, RZ, RZ, R3 ;  /* 0x000000ffff057224 */ /* 0x000fe400078e0003 */
[----:B------:R-:W-:-:S07]  /*4900*/  IMAD.MOV.U32 R6, RZ, RZ, R0 ;  /* 0x000000ffff067224 */ /* 0x000fce00078e0000 */
.L_x_109:
[----:B------:R-:W0:Y:S01]  /*4910*/  S2R R12, SR_CgaCtaId ;  /* 0x00000000000c7919 */ /* 0x000e220000008800 */
[----:B------:R-:W-:Y:S01]  /*4920*/  MOV R7, 0x400 ;  /* 0x0000040000077802 */ /* 0x000fe20000000f00 */
[----:B------:R-:W1:Y:S03]  /*4930*/  @!P2 LDC R9, c[0x0][0x500] ;  /* 0x00014000ff09ab82 */ /* 0x000e660000000800 */
[----:B0-----:R-:W-:Y:S02]  /*4940*/  LEA R21, R12, R7, 0x18 ;  /* 0x000000070c157211 */ /* 0x001fe400078ec0ff */
[----:B------:R-:W-:-:S03]  /*4950*/  SHF.L.U32 R7, R5, 0x1f, RZ ;  /* 0x0000001f05077819 */ /* 0x000fc600000006ff */
[----:B------:R-:W-:-:S04]  /*4960*/  IMAD R12, R6, 0x8, R21 ;  /* 0x00000008060c7824 */ /* 0x000fc800078e0215 */
[----:B------:R-:W0:Y:S02]  /*4970*/  SYNCS.PHASECHK.TRANS64.TRYWAIT P1, [R12+URZ+0x10], R7 ;  /* 0x000010070c0075a7 */ /* 0x000e24000802017f */
[----:B01----:R-:W-:Y:S05]  /*4980*/  @!P1 BRA `(.L_x_106) ;  /* 0x0000000c00289947 */ /* 0x003fea0003800000 */
.L_x_124:
[----:B0-----:R-:W-:Y:S01]  /*4990*/  PRMT R7, R18, 0x9910, RZ ;  /* 0x0000991012077816 */ /* 0x001fe200000000ff */
[----:B------:R0:W-:Y:S03]  /*49a0*/  @!P2 SYNCS.ARRIVE.TRANS64 RZ, [R12+URZ], R9 ;  /* 0x000000090cffa9a7 */ /* 0x0001e6000800003f */
[----:B------:R-:W-:-:S13]  /*49b0*/  ISETP.NE.AND P1, PT, R7, 0x2, PT ;  /* 0x000000020700780c */ /* 0x000fda0003f25270 */
[----:B0-----:R-:W-:Y:S05]  /*49c0*/  @P1 BRA `(.L_x_107) ;  /* 0x0000000000041947 */ /* 0x001fea0003800000 */
[----:B------:R-:W-:Y:S01]  /*49d0*/  BPT.TRAP 0x1 ;  /* 0x000000040000795c */ /* 0x000fe20000300000 */
.L_x_107:
[----:B------:R-:W-:Y:S05]  /*49e0*/  @P0 BRA `(.L_x_108) ;  /* 0x0000000000040947 */ /* 0x000fea0003800000 */
[----:B------:R-:W-:Y:S01]  /*49f0*/  BPT.TRAP 0x1 ;  /* 0x000000040000795c */ /* 0x000fe20000300000 */
.L_x_108:
[--C-:B------:R-:W-:Y:S01]  /*4a00*/  IMAD R7, R6, 0x4000, R21.reuse ;  /* 0x0000400006077824 */ /* 0x100fe200078e0215 */
[----:B------:R-:W-:Y:S01]  /*4a10*/  R2UR UR9, R12 ;  /* 0x000000000c0972ca */ /* 0x000fe200000e0000 */
[----:B------:R-:W-:Y:S01]  /*4a20*/  IMAD R21, R6, 0x2000, R21 ;  /* 0x0000200006157824 */ /* 0x000fe200078e0215 */
[----:B------:R-:W-:Y:S01]  /*4a30*/  UIADD3 UR4, UP0, UR22, 0xf0, URZ ;  /* 0x000000f016047890 */ /* 0x000fe2000ff1e03f */
[----:B------:R-:W-:Y:S01]  /*4a40*/  VIADD R4, R4, 0xffffffff ;  /* 0xffffffff04047836 */ /* 0x000fe20000000000 */
[----:B------:R-:W-:Y:S01]  /*4a50*/  R2UR UR5, R7 ;  /* 0x00000000070572ca */ /* 0x000fe200000e0000 */
[----:B------:R-:W-:Y:S01]  /*4a60*/  UIADD3 UR24, UP1, UR22, 0x1f0, URZ ;  /* 0x000001f016187890 */ /* 0x000fe2000ff3e03f */
[----:B------:R-:W-:Y:S01]  /*4a70*/  R2UR UR8, R21 ;  /* 0x00000000150872ca */ /* 0x000fe200000e0000 */
[----:B------:R-:W-:Y:S01]  /*4a80*/  VIADD R6, R6, 0x1 ;  /* 0x0000000106067836 */ /* 0x000fe20000000000 */
[----:B------:R-:W-:Y:S01]  /*4a90*/  R2UR UR11, R15 ;  /* 0x000000000f0b72ca */ /* 0x000fe200000e0000 */
[----:B------:R-:W-:Y:S01]  /*4aa0*/  UIADD3.X UR25, URZ, UR23, URZ, UP1, !UPT ;  /* 0x000000173f197290 */ /* 0x000fe20008ffe43f */
[----:B------:R-:W-:Y:S01]  /*4ab0*/  R2UR UR10, R20 ;  /* 0x00000000140a72ca */ /* 0x000fe200000e0000 */
[----:B------:R-:W-:Y:S01]  /*4ac0*/  UMOV UR6, 0x0 ;  /* 0x0000000000067882 */ /* 0x000fe20000000000 */
[----:B------:R-:W-:Y:S01]  /*4ad0*/  R2UR UR12, R8 ;  /* 0x00000000080c72ca */ /* 0x000fe200000e0000 */
[----:B------:R-:W-:Y:S01]  /*4ae0*/  UMOV UR7, 0x10000000 ;  /* 0x1000000000077882 */ /* 0x000fe20000000000 */
[----:B------:R-:W-:Y:S01]  /*4af0*/  R2UR UR19, R14 ;  /* 0x000000000e1372ca */ /* 0x000fe200000e0000 */
[----:B------:R-:W-:Y:S01]  /*4b00*/  VIADD R20, R20, 0x80 ;  /* 0x0000008014147836 */ /* 0x000fe20000000000 */
[----:B------:R-:W-:Y:S01]  /*4b10*/  ISETP.GT.AND P3, PT, R4, 0x1, PT ;  /* 0x000000010400780c */ /* 0x000fe20003f64270 */
[----:B------:R-:W-:Y:S01]  /*4b20*/  UIADD3 UR14, UR5, 0x100, URZ ;  /* 0x00000100050e7890 */ /* 0x000fe2000fffe03f */
[----:B------:R-:W-:Y:S01]  /*4b30*/  ISETP.NE.AND P1, PT, R6, 0x2, PT ;  /* 0x000000020600780c */ /* 0x000fe20003f25270 */
[----:B------:R-:W-:-:S02]  /*4b40*/  UIADD3.X UR5, URZ, UR23, URZ, UP0, !UPT ;  /* 0x000000173f057290 */ /* 0x000fc400087fe43f */
[----:B------:R-:W-:Y:S01]  /*4b50*/  UIADD3 UR15, UR8, 0x8100, URZ ;  /* 0x00008100080f7890 */ /* 0x000fe2000fffe03f */
[----:B------:R-:W-:Y:S02]  /*4b60*/  SEL R12, RZ, 0x1, P1 ;  /* 0x00000001ff0c7807 */ /* 0x000fe40000800000 */
[----:B------:R-:W-:Y:S01]  /*4b70*/  UMOV UR8, UR14 ;  /* 0x0000000e00087c82 */ /* 0x000fe20008000000 */
[----:B------:R-:W-:Y:S02]  /*4b80*/  SEL R6, R6, RZ, P1 ;  /* 0x000000ff06067207 */ /* 0x000fe40000800000 */
[----:B------:R-:W-:Y:S01]  /*4b90*/  LOP3.LUT R5, R5, R12, RZ, 0x3c, !PT ;  /* 0x0000000c05057212 */ /* 0x000fe200078e3cff */
[----:B------:R0:W-:Y:S02]  /*4ba0*/  UTMALDG.3D [UR8], [UR4], desc[UR6] ;  /* 0x00000608040075b4 */ /* 0x0001e40008011000 */
[----:B0-----:R-:W-:Y:S01]  /*4bb0*/  UMOV UR8, UR15 ;  /* 0x0000000f00087c82 */ /* 0x001fe20008000000 */
[----:B------:R-:W-:-:S02]  /*4bc0*/  UMOV UR11, UR19 ;  /* 0x00000013000b7c82 */ /* 0x000fc40008000000 */
[----:B------:R0:W-:Y:S02]  /*4bd0*/  UTMALDG.3D [UR8], [UR24], desc[UR6] ;  /* 0x00000608180075b4 */ /* 0x0001e40008011000 */
[----:B0-----:R-:W-:Y:S05]  /*4be0*/  @P3 BRA `(.L_x_109) ;  /* 0xfffffffc00483947 */ /* 0x001fea000383ffff */
.L_x_105:
[----:B------:R-:W-:Y:S05]  /*4bf0*/  BSYNC B1 ;  /* 0x0000000000017941 */ /* 0x000fea0003800000 */
.L_x_104:
[----:B------:R-:W-:Y:S01]  /*4c00*/  LOP3.LUT P3, RZ, R11, 0xff, RZ, 0xc0, !PT ;  /* 0x000000ff0bff7812 */ /* 0x000fe2000786c0ff */
[----:B------:R-:W-:Y:S01]  /*4c10*/  IMAD.IADD R0, R13, 0x1, R0 ;  /* 0x000000010d007824 */ /* 0x000fe200078e0200 */
[----:B------:R-:W-:Y:S01]  /*4c20*/  IADD3 R16, P4, R16, UR20, RZ ;  /* 0x0000001410107c10 */ /* 0x000fe2000ff9e0ff */
[----:B------:R-:W-:Y:S01]  /*4c30*/  ULDC.64 UR4, c[0x0][0x650] ;  /* 0x0001940000047ab9 */ /* 0x000fe20000000a00 */
[----:B------:R-:W-:Y:S01]  /*4c40*/  BSSY B1, `(.L_x_110) ;  /* 0x000006b000017945 */ /* 0x000fe20003800000 */
[----:B------:R-:W-:Y:S01]  /*4c50*/  IMAD.MOV.U32 R7, RZ, RZ, -0x1 ;  /* 0xffffffffff077424 */ /* 0x000fe200078e00ff */
[----:B------:R-:W-:Y:S01]  /*4c60*/  SHF.R.U32.HI R4, RZ, 0x1, R0 ;  /* 0x00000001ff047819 */ /* 0x000fe20000011600 */
[----:B------:R-:W-:Y:S01]  /*4c70*/  IMAD.MOV.U32 R9, RZ, RZ, -0x1 ;  /* 0xffffffffff097424 */ /* 0x000fe200078e00ff */
[----:B------:R-:W-:Y:S01]  /*4c80*/  ISETP.GT.U32.AND P1, PT, R0, 0x1, PT ;  /* 0x000000010000780c */ /* 0x000fe20003f24070 */
[----:B------:R-:W-:Y:S01]  /*4c90*/  IMAD.MOV.U32 R8, RZ, RZ, -0x1 ;  /* 0xffffffffff087424 */ /* 0x000fe200078e00ff */
[----:B------:R-:W-:-:S02]  /*4ca0*/  LOP3.LUT R4, R4, 0x1, RZ, 0xc0, !PT ;  /* 0x0000000104047812 */ /* 0x000fc400078ec0ff */
[----:B------:R-:W-:Y:S01]  /*4cb0*/  ISETP.LT.U32.AND P1, PT, R13, 0x2, P1 ;  /* 0x000000020d00780c */ /* 0x000fe20000f21070 */
[----:B------:R-:W0:Y:S01]  /*4cc0*/  @P3 S2R R6, SR_CgaCtaId ;  /* 0x0000000000063919 */ /* 0x000e220000008800 */
[----:B------:R-:W-:Y:S02]  /*4cd0*/  @P3 MOV R5, 0x400 ;  /* 0x0000040000053802 */ /* 0x000fe40000000f00 */
[----:B------:R-:W-:Y:S02]  /*4ce0*/  IADD3.X R17, R17, UR13, RZ, P4, !PT ;  /* 0x0000000d11117c10 */ /* 0x000fe4000a7fe4ff */
[----:B------:R-:W-:Y:S02]  /*4cf0*/  ISETP.GE.U32.AND P4, PT, R16, UR4, PT ;  /* 0x0000000410007c0c */ /* 0x000fe4000bf86070 */
[----:B------:R-:W-:Y:S02]  /*4d00*/  LOP3.LUT R0, R0, 0x1, RZ, 0xc0, !PT ;  /* 0x0000000100007812 */ /* 0x000fe400078ec0ff */
[----:B------:R-:W-:-:S02]  /*4d10*/  PRMT R11, RZ, 0x7610, R11 ;  /* 0x00007610ff0b7816 */ /* 0x000fc4000000000b */
[----:B0-----:R-:W-:-:S04]  /*4d20*/  @P3 LEA R5, R6, R5, 0x18 ;  /* 0x0000000506053211 */ /* 0x001fc800078ec0ff */
[----:B------:R0:W-:Y:S01]  /*4d30*/  @P3 SYNCS.ARRIVE.TRANS64.A1T0 RZ, [R5+URZ+0x38], RZ ;  /* 0x000038ff05ff39a7 */ /* 0x0001e2000810003f */
[----:B------:R-:W-:Y:S02]  /*4d40*/  ISETP.NE.U32.AND P3, PT, R4, 0x1, PT ;  /* 0x000000010400780c */ /* 0x000fe40003f65070 */
[----:B------:R-:W-:Y:S02]  /*4d50*/  SEL R4, RZ, 0x1, !P1 ;  /* 0x00000001ff047807 */ /* 0x000fe40004800000 */
[----:B------:R-:W-:Y:S02]  /*4d60*/  ISETP.GE.U32.AND.EX P1, PT, R17, UR5, PT, P4 ;  /* 0x0000000511007c0c */ /* 0x000fe4000bf26140 */
[----:B------:R-:W-:-:S04]  /*4d70*/  ISETP.GT.U32.AND P3, PT, R13, 0x1, !P3 ;  /* 0x000000010d00780c */ /* 0x000fc80005f64070 */
[----:B0-----:R-:W-:-:S04]  /*4d80*/  SEL R5, RZ, 0x1, !P3 ;  /* 0x00000001ff057807 */ /* 0x001fc80005800000 */
[--C-:B------:R-:W-:Y:S02]  /*4d90*/  LOP3.LUT R3, R5, R3, R4.reuse, 0x96, !PT ;  /* 0x0000000305037212 */ /* 0x100fe400078e9604 */
[----:B------:R-:W-:Y:S01]  /*4da0*/  PRMT R4, RZ, 0x7610, R4 ;  /* 0x00007610ff047816 */ /* 0x000fe20000000004 */
[----:B------:R-:W-:Y:S06]  /*4db0*/  @P1 BRA `(.L_x_111) ;  /* 0x00000004004c1947 */ /* 0x000fec0003800000 */
[----:B------:R-:W-:Y:S01]  /*4dc0*/  ULDC.64 UR4, c[0x0][0x628] ;  /* 0x00018a0000047ab9 */ /* 0x000fe20000000a00 */
[----:B------:R-:W0:Y:S01]  /*4dd0*/  S2R R14, SR_CTAID.X ;  /* 0x00000000000e7919 */ /* 0x000e220000002500 */
[----:B------:R-:W-:Y:S01]  /*4de0*/  ISETP.NE.U32.AND P1, PT, RZ, UR4, PT ;  /* 0x00000004ff007c0c */ /* 0x000fe2000bf25070 */
[----:B------:R-:W-:Y:S01]  /*4df0*/  ULDC UR7, c[0x0][0x630] ;  /* 0x00018c0000077ab9 */ /* 0x000fe20000000800 */
[----:B------:R-:W-:Y:S01]  /*4e00*/  IMAD.MOV.U32 R4, RZ, RZ, R16 ;  /* 0x000000ffff047224 */ /* 0x000fe200078e0010 */
[----:B------:R-:W1:Y:S01]  /*4e10*/  S2R R12, SR_CTAID.Y ;  /* 0x00000000000c7919 */ /* 0x000e620000002600 */
[----:B------:R-:W-:Y:S01]  /*4e20*/  ISETP.NE.AND.EX P1, PT, RZ, UR5, PT, P1 ;  /* 0x00000005ff007c0c */ /* 0x000fe2000bf25310 */
[----:B------:R-:W-:-:S12]  /*4e30*/  IMAD.MOV.U32 R5, RZ, RZ, R17 ;  /* 0x000000ffff057224 */ /* 0x000fd800078e0011 */
[----:B------:R-:W-:Y:S05]  /*4e40*/  @!P1 BRA `(.L_x_112) ;  /* 0x0000000000289947 */ /* 0x000fea0003800000 */
[----:B------:R-:W-:Y:S02]  /*4e50*/  ULDC UR6, c[0x0][0x634] ;  /* 0x00018d0000067ab9 */ /* 0x000fe40000000800 */
[----:B------:R-:W-:-:S05]  /*4e60*/  IADD3 R9, P1, R16, UR6, RZ ;  /* 0x0000000610097c10 */ /* 0x000fca000ff3e0ff */
[----:B------:R-:W-:-:S04]  /*4e70*/  IMAD.X R15, RZ, RZ, R17, P1 ;  /* 0x000000ffff0f7224 */ /* 0x000fc800008e0611 */
[----:B------:R-:W-:-:S04]  /*4e80*/  IMAD.WIDE.U32 R6, R15, UR4, RZ ;  /* 0x000000040f067c25 */ /* 0x000fc8000f8e00ff */
[----:B------:R-:W-:-:S04]  /*4e90*/  IMAD.WIDE.U32 R6, P1, R9, UR5, R6 ;  /* 0x0000000509067c25 */ /* 0x000fc8000f820006 */
[----:B------:R-:W-:-:S04]  /*4ea0*/  IMAD.WIDE.U32 R8, R9, UR4, RZ ;  /* 0x0000000409087c25 */ /* 0x000fc8000f8e00ff */
[----:B------:R-:W-:Y:S01]  /*4eb0*/  IMAD.X R5, RZ, RZ, RZ, P1 ;  /* 0x000000ffff057224 */ /* 0x000fe200008e06ff */
[----:B------:R-:W-:Y:S01]  /*4ec0*/  IADD3 RZ, P1, R9, R6, RZ ;  /* 0x0000000609ff7210 */ /* 0x000fe20007f3e0ff */
[----:B------:R-:W-:-:S04]  /*4ed0*/  IMAD.MOV.U32 R4, RZ, RZ, R7 ;  /* 0x000000ffff047224 */ /* 0x000fc800078e0007 */
[----:B------:R-:W-:-:S08]  /*4ee0*/  IMAD.WIDE.U32.X R4, R15, UR5, R4, P1 ;  /* 0x000000050f047c25 */ /* 0x000fd000088e0404 */
.L_x_112:
[--C-:B------:R-:W-:Y:S01]  /*4ef0*/  SHF.R.U64 R8, R4, UR7, R5.reuse ;  /* 0x0000000704087c19 */ /* 0x100fe20008001205 */
[----:B------:R-:W-:Y:S01]  /*4f00*/  ULDC.64 UR4, c[0x0][0x620] ;  /* 0x0001880000047ab9 */ /* 0x000fe20000000a00 */
[----:B------:R-:W-:Y:S01]  /*4f10*/  SHF.R.U32.HI R4, RZ, UR7, R5 ;  /* 0x00000007ff047c19 */ /* 0x000fe20008011605 */
[----:B------:R-:W2:Y:S01]  /*4f20*/  LDC R25, c[0x0][0x144] ;  /* 0x00005100ff197b82 */ /* 0x000ea20000000800 */
[----:B------:R-:W-:Y:S01]  /*4f30*/  IADD3 R7, P1, RZ, -R8, RZ ;  /* 0x80000008ff077210 */ /* 0x000fe20007f3e0ff */
[----:B------:R-:W-:Y:S01]  /*4f40*/  ULDC.64 UR8, c[0x0][0x640] ;  /* 0x0001900000087ab9 */ /* 0x000fe20000000a00 */
[----:B0-----:R-:W-:Y:S01]  /*4f50*/  I2FP.F32.U32 R9, R14 ;  /* 0x0000000e00097245 */ /* 0x001fe20000201000 */
[----:B------:R-:W-:Y:S02]  /*4f60*/  ULDC UR6, c[0x0][0x608] ;  /* 0x0001820000067ab9 */ /* 0x000fe40000000800 */
[----:B------:R-:W-:Y:S01]  /*4f70*/  IMAD.X R4, RZ, RZ, ~R4, P1 ;  /* 0x000000ffff047224 */ /* 0x000fe200008e0e04 */
[----:B------:R-:W-:Y:S01]  /*4f80*/  ISETP.NE.U32.AND P1, PT, RZ, UR8, PT ;  /* 0x00000008ff007c0c */ /* 0x000fe2000bf25070 */
[----:B------:R-:W0:Y:S02]  /*4f90*/  LDC R21, c[0x0][0x148] ;  /* 0x00005200ff157b82 */ /* 0x000e240000000800 */
[----:B------:R-:W-:Y:S01]  /*4fa0*/  IMAD R6, R4, UR4, RZ ;  /* 0x0000000404067c24 */ /* 0x000fe2000f8e02ff */
[----:B------:R-:W-:Y:S01]  /*4fb0*/  ISETP.NE.AND.EX P1, PT, RZ, UR9, PT, P1 ;  /* 0x00000009ff007c0c */ /* 0x000fe2000bf25310 */
[----:B------:R-:W-:Y:S01]  /*4fc0*/  IMAD.WIDE.U32 R4, R7, UR4, R16 ;  /* 0x0000000407047c25 */ /* 0x000fe2000f8e0010 */
[----:B------:R-:W-:-:S03]  /*4fd0*/  ULDC UR4, c[0x0][0x150] ;  /* 0x0000540000047ab9 */ /* 0x000fc60000000800 */
[----:B------:R-:W-:Y:S02]  /*4fe0*/  IMAD R7, R7, UR5, R6 ;  /* 0x0000000507077c24 */ /* 0x000fe4000f8e0206 */
[----:B------:R-:W-:Y:S01]  /*4ff0*/  FMUL R6, R9, UR4 ;  /* 0x0000000409067c20 */ /* 0x000fe20008400000 */
[----:B------:R-:W-:Y:S01]  /*5000*/  ULDC UR4, c[0x0][0x618] ;  /* 0x0001860000047ab9 */ /* 0x000fe20000000800 */
[----:B------:R-:W-:Y:S01]  /*5010*/  ULDC UR5, c[0x0][0x154] ;  /* 0x0000550000057ab9 */ /* 0x000fe20000000800 */
[----:B------:R-:W-:-:S03]  /*5020*/  IMAD.IADD R5, R5, 0x1, R7 ;  /* 0x0000000105057824 */ /* 0x000fc600078e0207 */
[----:B------:R-:W3:Y:S02]  /*5030*/  F2I.U32.TRUNC.NTZ R6, R6 ;  /* 0x0000000600067305 */ /* 0x000ee4000020f000 */
[----:B------:R-:W-:Y:S02]  /*5040*/  SHF.R.U64 R9, R4, UR4, R5 ;  /* 0x0000000404097c19 */ /* 0x000fe40008001205 */
[----:B-1----:R-:W-:-:S05]  /*5050*/  I2FP.F32.U32 R4, R12 ;  /* 0x0000000c00047245 */ /* 0x002fca0000201000 */
[----:B------:R-:W-:Y:S01]  /*5060*/  FMUL R22, R4, UR5 ;  /* 0x0000000504167c20 */ /* 0x000fe20008400000 */
[----:B------:R-:W-:Y:S01]  /*5070*/  SHF.R.U32.HI R4, RZ, UR4, R5 ;  /* 0x00000004ff047c19 */ /* 0x000fe20008011605 */
[----:B------:R-:W-:-:S03]  /*5080*/  ULDC UR4, c[0x0][0x658] ;  /* 0x0001960000047ab9 */ /* 0x000fc60000000800 */
[--C-:B------:R-:W-:Y:S01]  /*5090*/  SHF.R.U64 R20, R9, UR6, R4.reuse ;  /* 0x0000000609147c19 */ /* 0x100fe20008001204 */
[----:B------:R-:W1:Y:S01]  /*50a0*/  F2I.U32.TRUNC.NTZ R22, R22 ;  /* 0x0000001600167305 */ /* 0x000e62000020f000 */
[----:B------:R-:W-:Y:S01]  /*50b0*/  SHF.R.U32.HI R5, RZ, UR6, R4 ;  /* 0x00000006ff057c19 */ /* 0x000fe20008011604 */
[----:B---3--:R-:W-:-:S03]  /*50c0*/  IMAD.MOV R6, RZ, RZ, -R6 ;  /* 0x000000ffff067224 */ /* 0x008fc600078e0a06 */
[--C-:B------:R-:W-:Y:S01]  /*50d0*/  SHF.R.U64 R15, R20, UR4, R5.reuse ;  /* 0x00000004140f7c19 */ /* 0x100fe20008001205 */
[----:B--2---:R-:W-:Y:S01]  /*50e0*/  IMAD R14, R25, R6, R14 ;  /* 0x00000006190e7224 */ /* 0x004fe200078e020e */
[----:B------:R-:W-:-:S03]  /*50f0*/  SHF.R.U32.HI R23, RZ, UR4, R5 ;  /* 0x00000004ff177c19 */ /* 0x000fc60008011605 */
[----:B------:R-:W-:Y:S02]  /*5100*/  IMAD.MOV.U32 R4, RZ, RZ, R15 ;  /* 0x000000ffff047224 */ /* 0x000fe400078e000f */
[----:B------:R-:W-:Y:S01]  /*5110*/  IMAD.MOV.U32 R5, RZ, RZ, R23 ;  /* 0x000000ffff057224 */ /* 0x000fe200078e0017 */
[----:B-1----:R-:W-:Y:S06]  /*5120*/  @!P1 BRA `(.L_x_113) ;  /* 0x0000000000289947 */ /* 0x002fec0003800000 */
[----:B------:R-:W-:Y:S02]  /*5130*/  ULDC UR4, c[0x0][0x64c] ;  /* 0x0001930000047ab9 */ /* 0x000fe40000000800 */
[----:B------:R-:W-:-:S05]  /*5140*/  IADD3 R5, P1, R15, UR4, RZ ;  /* 0x000000040f057c10 */ /* 0x000fca000ff3e0ff */
[----:B------:R-:W-:-:S04]  /*5150*/  IMAD.X R23, RZ, RZ, R23, P1 ;  /* 0x000000ffff177224 */ /* 0x000fc800008e0617 */
[----:B------:R-:W-:-:S04]  /*5160*/  IMAD.WIDE.U32 R6, R23, UR8, RZ ;  /* 0x0000000817067c25 */ /* 0x000fc8000f8e00ff */
[----:B------:R-:W-:-:S04]  /*5170*/  IMAD.WIDE.U32 R6, P1, R5, UR9, R6 ;  /* 0x0000000905067c25 */ /* 0x000fc8000f820006 */
[----:B------:R-:W-:-:S04]  /*5180*/  IMAD.WIDE.U32 R4, R5, UR8, RZ ;  /* 0x0000000805047c25 */ /* 0x000fc8000f8e00ff */
[----:B------:R-:W-:Y:S01]  /*5190*/  IMAD.MOV.U32 R4, RZ, RZ, R7 ;  /* 0x000000ffff047224 */ /* 0x000fe200078e0007 */
[----:B------:R-:W-:Y:S01]  /*51a0*/  IADD3 RZ, P3, R5, R6, RZ ;  /* 0x0000000605ff7210 */ /* 0x000fe20007f7e0ff */
[----:B------:R-:W-:-:S04]  /*51b0*/  IMAD.X R5, RZ, RZ, RZ, P1 ;  /* 0x000000ffff057224 */ /* 0x000fc800008e06ff */
[----:B------:R-:W-:-:S08]  /*51c0*/  IMAD.WIDE.U32.X R4, R23, UR9, R4, P3 ;  /* 0x0000000917047c25 */ /* 0x000fd000098e0404 */
.L_x_113:
[----:B------:R-:W-:Y:S01]  /*51d0*/  ISETP.NE.AND P1, PT, R2, 0x1, PT ;  /* 0x000000010200780c */ /* 0x000fe20003f25270 */
[----:B------:R-:W-:Y:S01]  /*51e0*/  ULDC UR4, c[0x0][0x648] ;  /* 0x0001920000047ab9 */ /* 0x000fe20000000800 */
[----:B------:R-:W-:Y:S01]  /*51f0*/  LOP3.LUT R20, R20, UR17, RZ, 0xc0, !PT ;  /* 0x0000001114147c12 */ /* 0x000fe2000f8ec0ff */
[----:B------:R-:W-:Y:S01]  /*5200*/  IMAD.MOV R22, RZ, RZ, -R22 ;  /* 0x000000ffff167224 */ /* 0x000fe200078e0a16 */
[----:B------:R-:W-:Y:S01]  /*5210*/  SHF.R.U64 R5, R4, UR4, R5 ;  /* 0x0000000404057c19 */ /* 0x000fe20008001205 */
[----:B------:R-:W-:Y:S01]  /*5220*/  ULDC UR4, c[0x0][0x638] ;  /* 0x00018e0000047ab9 */ /* 0x000fe20000000800 */
[----:B------:R-:W-:Y:S01]  /*5230*/  LOP3.LUT R6, R9, UR16, RZ, 0xc0, !PT ;  /* 0x0000001009067c12 */ /* 0x000fe2000f8ec0ff */
[----:B------:R-:W-:Y:S02]  /*5240*/  ULDC UR5, c[0x0][0x610] ;  /* 0x0001840000057ab9 */ /* 0x000fe40000000800 */
[----:B------:R-:W-:Y:S02]  /*5250*/  IMAD.MOV R4, RZ, RZ, -R5 ;  /* 0x000000ffff047224 */ /* 0x000fe400078e0a05 */
[----:B------:R-:W-:-:S02]  /*5260*/  IMAD R5, R5, UR18, R20 ;  /* 0x0000001205057c24 */ /* 0x000fc4000f8e0214 */
[----:B0-----:R-:W-:Y:S02]  /*5270*/  @P1 IMAD R14, R21, R22, R12 ;  /* 0x00000016150e1224 */ /* 0x001fe400078e020c */
[----:B------:R-:W-:Y:S01]  /*5280*/  IMAD R15, R4, UR4, R15 ;  /* 0x00000004040f7c24 */ /* 0x000fe2000f8e020f */
[----:B------:R-:W-:Y:S01]  /*5290*/  ULDC UR4, c[0x0][0x600] ;  /* 0x0001800000047ab9 */ /* 0x000fe20000000800 */
[----:B------:R-:W-:Y:S02]  /*52a0*/  IMAD R14, R5, UR5, R14 ;  /* 0x00000005050e7c24 */ /* 0x000fe4000f8e020e */
[----:B------:R-:W-:Y:S02]  /*52b0*/  IMAD R15, R15, UR4, R6 ;  /* 0x000000040f0f7c24 */ /* 0x000fe4000f8e0206 */
[----:B------:R-:W-:-:S03]  /*52c0*/  IMAD.MOV.U32 R4, RZ, RZ, 0x1 ;  /* 0x00000001ff047424 */ /* 0x000fc600078e00ff */
[----:B------:R-:W-:Y:S02]  /*52d0*/  SEL R9, R15, R14, !P1 ;  /* 0x0000000e0f097207 */ /* 0x000fe40004800000 */
[----:B------:R-:W-:-:S07]  /*52e0*/  SEL R7, R14, R15, !P1 ;  /* 0x0000000f0e077207 */ /* 0x000fce0004800000 */
.L_x_111:
[----:B------:R-:W-:Y:S05]  /*52f0*/  BSYNC B1 ;  /* 0x0000000000017941 */ /* 0x000fea0003800000 */
.L_x_110:
[----:B------:R-:W-:-:S13]  /*5300*/  LOP3.LUT P1, RZ, R4, 0xff, RZ, 0xc0, !PT ;  /* 0x000000ff04ff7812 */ /* 0x000fda000782c0ff */
[----:B------:R-:W-:Y:S05]  /*5310*/  @P1 BRA `(.L_x_114) ;  /* 0xfffffff400481947 */ /* 0x000fea000383ffff */
[----:B------:R-:W-:Y:S05]  /*5320*/  BSYNC B0 ;  /* 0x0000000000007941 */ /* 0x000fea0003800000 */
.L_x_102:
[----:B------:R-:W-:-:S03]  /*5330*/  UMOV UR4, 0xffffffff ;  /* 0xffffffff00047882 */ /* 0x000fc60000000000 */
[----:B------:R-:W-:Y:S05]  /*5340*/  BRA.DIV UR4, `(.L_x_115) ;  /* 0x0000000204cc7947 */ /* 0x000fea000b800000 */
[----:B------:R-:W-:-:S13]  /*5350*/  ELECT P6, URZ, PT ;  /* 0x00000000003f782f */ /* 0x000fda00038c0000 */
.L_x_127:
[----:B------:R-:W-:Y:S04]  /*5360*/  BSSY B0, `(.L_x_116) ;  /* 0x0000019000007945 */ /* 0x000fe80003800000 */
[----:B------:R-:W-:Y:S05]  /*5370*/  @!P6 BRA `(.L_x_117) ;  /* 0x00000000005ce947 */ /* 0x000fea0003800000 */
[----:B------:R-:W-:-:S04]  /*5380*/  LOP3.LUT R19, R19, 0x2, RZ, 0xfc, !PT ;  /* 0x0000000213137812 */ /* 0x000fc800078efcff */
[----:B------:R-:W-:-:S13]  /*5390*/  ISETP.NE.AND P0, PT, R19, 0x3, PT ;  /* 0x000000031300780c */ /* 0x000fda0003f05270 */
[----:B------:R-:W-:Y:S05]  /*53a0*/  @!P0 BRA `(.L_x_118) ;  /* 0x0000000000048947 */ /* 0x000fea0003800000 */
[----:B------:R-:W-:Y:S01]  /*53b0*/  BPT.TRAP 0x1 ;  /* 0x000000040000795c */ /* 0x000fe20000300000 */
.L_x_118:
[----:B------:R-:W0:Y:S01]  /*53c0*/  S2R R5, SR_CgaCtaId ;  /* 0x0000000000057919 */ /* 0x000e220000008800 */
[----:B------:R-:W-:Y:S02]  /*53d0*/  MOV R2, 0x400 ;  /* 0x0000040000027802 */ /* 0x000fe40000000f00 */
[----:B------:R-:W-:Y:S02]  /*53e0*/  SHF.L.U32 R4, R3, 0x1f, RZ ;  /* 0x0000001f03047819 */ /* 0x000fe400000006ff */
[----:B0-----:R-:W-:-:S05]  /*53f0*/  LEA R5, R5, R2, 0x18 ;  /* 0x0000000205057211 */ /* 0x001fca00078ec0ff */
[----:B------:R-:W-:-:S04]  /*5400*/  VIADD R5, R5, 0x10 ;  /* 0x0000001005057836 */ /* 0x000fc80000000000 */
[C---:B------:R-:W-:Y:S02]  /*5410*/  IMAD R7, R0.reuse, 0x8, R5 ;  /* 0x0000000800077824 */ /* 0x040fe400078e0205 */
[----:B------:R-:W-:Y:S02]  /*5420*/  VIADD R0, R0, 0x1 ;  /* 0x0000000100007836 */ /* 0x000fe40000000000 */
[----:B------:R-:W0:Y:S03]  /*5430*/  SYNCS.PHASECHK.TRANS64.TRYWAIT P0, [R7+URZ], R4 ;  /* 0x00000004070075a7 */ /* 0x000e26000800017f */
[----:B------:R-:W-:-:S04]  /*5440*/  ISETP.NE.AND P1, PT, R0, 0x2, PT ;  /* 0x000000020000780c */ /* 0x000fc80003f25270 */
[----:B------:R-:W-:Y:S02]  /*5450*/  SEL R2, RZ, 0x1, P1 ;  /* 0x00000001ff027807 */ /* 0x000fe40000800000 */
[----:B------:R-:W-:Y:S02]  /*5460*/  SEL R0, R0, RZ, P1 ;  /* 0x000000ff00007207 */ /* 0x000fe40000800000 */
[----:B------:R-:W-:Y:S01]  /*5470*/  LOP3.LUT R2, R3, R2, RZ, 0x3c, !PT ;  /* 0x0000000203027212 */ /* 0x000fe200078e3cff */
[----:B0-----:R-:W-:Y:S06]  /*5480*/  @!P0 BRA `(.L_x_119) ;  /* 0x00000000009c8947 */ /* 0x001fec0003800000 */
.L_x_128:
[----:B------:R-:W-:Y:S01]  /*5490*/  IMAD R5, R0, 0x8, R5 ;  /* 0x0000000800057824 */ /* 0x000fe200078e0205 */
[----:B------:R-:W-:-:S07]  /*54a0*/  SHF.L.U32 R0, R2, 0x1f, RZ ;  /* 0x0000001f02007819 */ /* 0x000fce00000006ff */
.L_x_120:
[----:B-1----:R1:W2:Y:S02]  /*54b0*/  SYNCS.PHASECHK.TRANS64.TRYWAIT P0, [R5+URZ], R0 ;  /* 0x00000000050075a7 */ /* 0x0022a4000800017f */
[----:B--2---:R-:W-:Y:S05]  /*54c0*/  @!P0 NANOSLEEP.SYNCS 0x989680 ;  /* 0x009896800000895d */ /* 0x004fea0003900000 */
[----:B------:R-:W2:Y:S02]  /*54d0*/  @!P0 SYNCS.PHASECHK.TRANS64 P0, [R5+URZ], R0 ;  /* 0x00000000050085a7 */ /* 0x000ea4000800007f */
[----:B--2---:R-:W-:Y:S05]  /*54e0*/  @!P0 BRA `(.L_x_120) ;  /* 0xfffffffc00f08947 */ /* 0x004fea000383ffff */
.L_x_117:
[----:B------:R-:W-:Y:S05]  /*54f0*/  BSYNC B0 ;  /* 0x0000000000007941 */ /* 0x000fea0003800000 */
.L_x_116:
[----:B------:R-:W-:Y:S05]  /*5500*/  EXIT ;  /* 0x000000000000794d */ /* 0x000fea0003800000 */
.L_x_17:
[----:B---3--:R3:W4:Y:S02]  /*5510*/  SYNCS.PHASECHK.TRANS64.TRYWAIT P1, [R3+URZ], R0 ;  /* 0x00000000030075a7 */ /* 0x008724000802017f */
[----:B----4-:R-:W-:Y:S05]  /*5520*/  @!P1 NANOSLEEP.SYNCS 0x989680 ;  /* 0x009896800000995d */ /* 0x010fea0003900000 */
[----:B------:R-:W4:Y:S02]  /*5530*/  @!P1 SYNCS.PHASECHK.TRANS64 P1, [R3+URZ], R0 ;  /* 0x00000000030095a7 */ /* 0x000f24000802007f */
[----:B----4-:R-:W-:Y:S05]  /*5540*/  @!P1 BRA `(.L_x_17) ;  /* 0xfffffffc00f09947 */ /* 0x010fea000383ffff */
[----:B------:R-:W-:Y:S05]  /*5550*/  BRA `(.L_x_16) ;  /* 0xffffffbc002c7947 */ /* 0x000fea000383ffff */
.L_x_22:
[----:B-1----:R1:W2:Y:S02]  /*5560*/  SYNCS.PHASECHK.TRANS64.TRYWAIT P1, [R5+URZ], R4 ;  /* 0x00000004050075a7 */ /* 0x0022a4000802017f */
[----:B--2---:R-:W-:Y:S05]  /*5570*/  @!P1 NANOSLEEP.SYNCS 0x989680 ;  /* 0x009896800000995d */ /* 0x004fea0003900000 */
[----:B------:R-:W2:Y:S02]  /*5580*/  @!P1 SYNCS.PHASECHK.TRANS64 P1, [R5+URZ], R4 ;  /* 0x00000004050095a7 */ /* 0x000ea4000802007f */
[----:B--2---:R-:W-:Y:S05]  /*5590*/  @!P1 BRA `(.L_x_22) ;  /* 0xfffffffc00f09947 */ /* 0x004fea000383ffff */
[----:B------:R-:W-:Y:S05]  /*55a0*/  BRA `(.L_x_21) ;  /* 0xffffffc0001c7947 */ /* 0x000fea000383ffff */
.L_x_103:
[----:B------:R-:W-:Y:S01]  /*55b0*/  BSSY B1, `(.L_x_121) ;  /* 0x0000006000017945 */ /* 0x000fe20003800000 */
[----:B------:R-:W-:-:S07]  /*55c0*/  IMAD.MOV.U32 R15, RZ, RZ, -0x1 ;  /* 0xffffffffff0f7424 */ /* 0x000fce00078e00ff */
[----:B------:R-:W-:Y:S05]  /*55d0*/  WARPSYNC.COLLECTIVE R15, `(.L_x_122) ;  /* 0x000000000f0c7348 */ /* 0x000fea0003c00000 */
[----:B------:R-:W-:Y:S02]  /*55e0*/  ELECT P6, UR62, PT ;  /* 0x00000000003e782f */ /* 0x000fe400038c0000 */
[----:B------:R-:W-:Y:S01]  /*55f0*/  MOV R14, UR62 ;  /* 0x0000003e000e7c02 */ /* 0x000fe20008000f00 */
[----:B------:R-:W-:Y:S10]  /*5600*/  ENDCOLLECTIVE ;  /* 0x000000000000791b */ /* 0x000ff40003800000 */
.L_x_122:
[----:B------:R-:W-:Y:S05]  /*5610*/  BSYNC B1 ;  /* 0x0000000000017941 */ /* 0x000fea0003800000 */
.L_x_121:
[----:B------:R-:W-:Y:S05]  /*5620*/  BRA `(.L_x_123) ;  /* 0xfffffff000907947 */ /* 0x000fea000383ffff */
.L_x_106:
[----:B0-----:R0:W1:Y:S02]  /*5630*/  SYNCS.PHASECHK.TRANS64.TRYWAIT P1, [R12+URZ+0x10], R7 ;  /* 0x000010070c0075a7 */ /* 0x001064000802017f */
[----:B-1----:R-:W-:Y:S05]  /*5640*/  @!P1 NANOSLEEP.SYNCS 0x989680 ;  /* 0x009896800000995d */ /* 0x002fea0003900000 */
[----:B------:R-:W1:Y:S02]  /*5650*/  @!P1 SYNCS.PHASECHK.TRANS64 P1, [R12+URZ+0x10], R7 ;  /* 0x000010070c0095a7 */ /* 0x000e64000802007f */
[----:B-1----:R-:W-:Y:S05]  /*5660*/  @!P1 BRA `(.L_x_106) ;  /* 0xfffffffc00f09947 */ /* 0x002fea000383ffff */
[----:B------:R-:W-:Y:S05]  /*5670*/  BRA `(.L_x_124) ;  /* 0xfffffff000c47947 */ /* 0x000fea000383ffff */
.L_x_115:
[----:B------:R-:W-:Y:S01]  /*5680*/  BSSY B0, `(.L_x_125) ;  /* 0x0000006000007945 */ /* 0x000fe20003800000 */
[----:B------:R-:W-:-:S07]  /*5690*/  IMAD.MOV.U32 R15, RZ, RZ, -0x1 ;  /* 0xffffffffff0f7424 */ /* 0x000fce00078e00ff */
[----:B------:R-:W-:Y:S05]  /*56a0*/  WARPSYNC.COLLECTIVE R15, `(.L_x_126) ;  /* 0x000000000f0c7348 */ /* 0x000fea0003c00000 */
[----:B------:R-:W-:Y:S02]  /*56b0*/  ELECT P6, UR62, PT ;  /* 0x00000000003e782f */ /* 0x000fe400038c0000 */
[----:B------:R-:W-:Y:S01]  /*56c0*/  MOV R14, UR62 ;  /* 0x0000003e000e7c02 */ /* 0x000fe20008000f00 */
[----:B------:R-:W-:Y:S10]  /*56d0*/  ENDCOLLECTIVE ;  /* 0x000000000000791b */ /* 0x000ff40003800000 */
.L_x_126:
[----:B------:R-:W-:Y:S05]  /*56e0*/  BSYNC B0 ;  /* 0x0000000000007941 */ /* 0x000fea0003800000 */
.L_x_125:
[----:B------:R-:W-:Y:S05]  /*56f0*/  BRA `(.L_x_127) ;  /* 0xfffffffc00187947 */ /* 0x000fea000383ffff */
.L_x_119:
[----:B0-----:R0:W1:Y:S02]  /*5700*/  SYNCS.PHASECHK.TRANS64.TRYWAIT P0, [R7+URZ], R4 ;  /* 0x00000004070075a7 */ /* 0x001064000800017f */
[----:B-1----:R-:W-:Y:S05]  /*5710*/  @!P0 NANOSLEEP.SYNCS 0x989680 ;  /* 0x009896800000895d */ /* 0x002fea0003900000 */
[----:B------:R-:W1:Y:S02]  /*5720*/  @!P0 SYNCS.PHASECHK.TRANS64 P0, [R7+URZ], R4 ;  /* 0x00000004070085a7 */ /* 0x000e64000800007f */
[----:B-1----:R-:W-:Y:S05]  /*5730*/  @!P0 BRA `(.L_x_119) ;  /* 0xfffffffc00f08947 */ /* 0x002fea000383ffff */
[----:B------:R-:W-:Y:S05]  /*5740*/  BRA `(.L_x_128) ;  /* 0xfffffffc00507947 */ /* 0x000fea000383ffff */
.L_x_129:
[----:B------:R-:W-:-:S00]  /*5750*/  BRA `(.L_x_129) ;  /* 0xfffffffc00fc7947 */ /* 0x000fc0000383ffff */
[----:B------:R-:W-:-:S00]  /*5760*/  NOP ;  /* 0x0000000000007918 */ /* 0x000fc00000000000 */
        /* <DEDUP_REMOVED lines=9> */
.L_x_130:


//--------------------- .nv.global.init           --------------------------
	.section	.nv.global.init,"aw",@progbits
.nv.global.init:
	.type		$str$22,@object
	.size		$str$22,($str$23 - $str$22)
$str$22:
        /*0000*/ 	.byte	0x6b, 0x5f, 0x74, 0x69, 0x6c, 0x65, 0x5f, 0x63, 0x6f, 0x75, 0x6e, 0x74, 0x20, 0x3e, 0x3d, 0x20
        /*0010*/ 	.byte	0x31, 0x00
	.type		$str$23,@object
	.size		$str$23,(__unnamed_1 - $str$23)
$str$23:
        /*0012*/ 	.byte	0x2f, 0x74, 0x6d, 0x70, 0x2f, 0x63, 0x75, 0x74, 0x6c, 0x61, 0x73, 0x73, 0x5f, 0x73, 0x77, 0x65
        /*0022*/ 	.byte	0x65, 0x70, 0x5f, 0x73, 0x72, 0x63, 0x2f, 0x69, 0x6e, 0x63, 0x6c, 0x75, 0x64, 0x65, 0x2f, 0x63
        /*0032*/ 	.byte	0x75, 0x74, 0x6c, 0x61, 0x73, 0x73, 0x2f, 0x67, 0x65, 0x6d, 0x6d, 0x2f, 0x63, 0x6f, 0x6c, 0x6c
        /*0042*/ 	.byte	0x65, 0x63, 0x74, 0x69, 0x76, 0x65, 0x2f, 0x73, 0x6d, 0x39, 0x30, 0x5f, 0x6d, 0x6d, 0x61, 0x5f
        /*0052*/ 	.byte	0x74, 0x6d, 0x61, 0x5f, 0x67, 0x6d, 0x6d, 0x61, 0x5f, 0x73, 0x73, 0x5f, 0x77, 0x61, 0x72, 0x70
        /*0062*/ 	.byte	0x73, 0x70, 0x65, 0x63, 0x69, 0x61, 0x6c, 0x69, 0x7a, 0x65, 0x64, 0x2e, 0x68, 0x70, 0x70, 0x00
	.type		__unnamed_1,@object
	.size		__unnamed_1,(.L_0 - __unnamed_1)
__unnamed_1:
        /*0072*/ 	.byte	0x76, 0x6f, 0x69, 0x64, 0x20, 0x63, 0x75, 0x74, 0x6c, 0x61, 0x73, 0x73, 0x3a, 0x3a, 0x67, 0x65
        /* <DEDUP_REMOVED lines=172> */
        /*0b42*/ 	.byte	0x00
.L_0:


//--------------------- .nv.shared._ZN7cutlass13device_kernelINS_4gemm6kernel13GemmUniversalIN4cute5tupleIJiiiiEEENS1_10collective13CollectiveMmaINS1_34MainloopSm90TmaGmmaWarpSpecializedILi2ENS5_IJNS4_1CILi1EEESB_SB_EEENS1_35KernelTmaWarpSpecializedCooperativeEEENS5_IJNSA_ILi128EEENSA_ILi64EEESF_EEEaNS5_IJlSB_lEEEaSI_NS4_8TiledMMAINS4_8MMA_AtomIJNS4_4SM904GMMA26MMA_64x64x32_S32S8S8_SS_TNEEEENS4_6LayoutINS5_IJNSA_ILi2EEESB_SB_EEENS5_IJSB_NSA_ILi0EEESS_EEEEENS5_IJNS4_10UnderscoreESV_SV_EEEEENS4_13SM90_TMA_LOADENS4_14ComposedLayoutINS4_7SwizzleILi3ELi4ELi3EEENS4_18smem_ptr_flag_bitsILi8EEENSP_INS5_IJNSA_ILi8EEESF_EEENS5_IJSF_SB_EEEEEEEvNS4_8identityESY_S18_vS19_EENS_8epilogue10collective6detail29Sm90TmaWarpSpecializedAdapterINS1C_15DefaultEpilogueIaSI_SI_NS1B_6thread17LinearCombinationIaLi1EiiLNS1G_9ScaleType4KindE0ELNS_15FloatRoundStyleE2EaEENS1_15EpilogueDefaultEEEEEvvEEEEvNT_6ParamsE --------------------------
	.section	.nv.shared._ZN7cutlass13device_kernelINS_4gemm6kernel13GemmUniversalIN4cute5tupleIJiiiiEEENS1_10collective13CollectiveMmaINS1_34MainloopSm90TmaGmmaWarpSpecializedILi2ENS5_IJNS4_1CILi1EEESB_SB_EEENS1_35KernelTmaWarpSpecializedCooperativeEEENS5_IJNSA_ILi128EEENSA_ILi64EEESF_EEEaNS5_IJlSB_lEEEaSI_NS4_8TiledMMAINS4_8MMA_AtomIJNS4_4SM904GMMA26MMA_64x64x32_S32S8S8_SS_TNEEEENS4_6LayoutINS5_IJNSA_ILi2EEESB_SB_EEENS5_IJSB_NSA_ILi0EEESS_EEEEENS5_IJNS4_10UnderscoreESV_SV_EEEEENS4_13SM90_TMA_LOADENS4_14ComposedLayoutINS4_7SwizzleILi3ELi4ELi3EEENS4_18smem_ptr_flag_bitsILi8EEENSP_INS5_IJNSA_ILi8EEESF_EEENS5_IJSF_SB_EEEEEEEvNS4_8identityESY_S18_vS19_EENS_8epilogue10collective6detail29Sm90TmaWarpSpecializedAdapterINS1C_15DefaultEpilogueIaSI_SI_NS1B_6thread17LinearCombinationIaLi1EiiLNS1G_9ScaleType4KindE0ELNS_15FloatRoundStyleE2EaEENS1_15EpilogueDefaultEEEEEvvEEEEvNT_6ParamsE,"aw",@nobits
	.sectionflags	@""
	.align	16
	.zero		1024


//--------------------- .nv.shared.reserved.0     --------------------------
	.section	.nv.shared.reserved.0,"aw",@nobits
	.weak		__nv_reservedSMEM_offset_0_alias
	.size		__nv_reservedSMEM_offset_0_alias, 0, 0
	.other		__nv_reservedSMEM_offset_0_alias,@"STO_CUDA_RESERVED_SHARED STV_DEFAULT"
__nv_reservedSMEM_offset_0_alias:
	.zero		0


//--------------------- .nv.global                --------------------------
	.section	.nv.global,"aw",@nobits
.nv.global:
	.type		_ZN40_INTERNAL_e3f0ccb7_4_k_cu_24e919d3_288714cute1_E,@object
	.size		_ZN40_INTERNAL_e3f0ccb7_4_k_cu_24e919d3_288714cute1_E,(_ZN40_INTERNAL_e3f0ccb7_4_k_cu_24e919d3_288714cuda3std3__45__cpo6cbeginE - _ZN40_INTERNAL_e3f0ccb7_4_k_cu_24e919d3_288714cute1_E)
_ZN40_INTERNAL_e3f0ccb7_4_k_cu_24e919d3_288714cute1_E:
	.zero		1
	.type		_ZN40_INTERNAL_e3f0ccb7_4_k_cu_24e919d3_288714cuda3std3__45__cpo6cbeginE,@object
	.size		_ZN40_INTERNAL_e3f0ccb7_4_k_cu_24e919d3_288714cuda3std3__45__cpo6cbeginE,(_ZN40_INTERNAL_e3f0ccb7_4_k_cu_24e919d3_288714cuda3std3__48in_placeE - _ZN40_INTERNAL_e3f0ccb7_4_k_cu_24e919d3_288714cuda3std3__45__cpo6cbeginE)
_ZN40_INTERNAL_e3f0ccb7_4_k_cu_24e919d3_288714cuda3std3__45__cpo6cbeginE:
	.zero		1
	.type		_ZN40_INTERNAL_e3f0ccb7_4_k_cu_24e919d3_288714cuda3std3__48in_placeE,@object
	.size		_ZN40_INTERNAL_e3f0ccb7_4_k_cu_24e919d3_288714cuda3std3__48in_placeE,(_ZN40_INTERNAL_e3f0ccb7_4_k_cu_24e919d3_288714cuda3std6ranges3__45__cpo9iter_moveE - _ZN40_INTERNAL_e3f0ccb7_4_k_cu_24e919d3_288714cuda3std3__48in_placeE)
_ZN40_INTERNAL_e3f0ccb7_4_k_cu_24e919d3_288714cuda3std3__48in_placeE:
	.zero		1
	.type		_ZN40_INTERNAL_e3f0ccb7_4_k_cu_24e919d3_288714cuda3std6ranges3__45__cpo9iter_moveE,@object
	.size		_ZN40_INTERNAL_e3f0ccb7_4_k_cu_24e919d3_288714cuda3std6ranges3__45__cpo9iter_moveE,(_ZN40_INTERNAL_e3f0ccb7_4_k_cu_24e919d3_288714cuda3std3__45__cpo5beginE - _ZN40_INTERNAL_e3f0ccb7_4_k_cu_24e919d3_288714cuda3std6ranges3__45__cpo9iter_moveE)
_ZN40_INTERNAL_e3f0ccb7_4_k_cu_24e919d3_288714cuda3std6ranges3__45__cpo9iter_moveE:
	.zero		1
	.type		_ZN40_INTERNAL_e3f0ccb7_4_k_cu_24e919d3_288714cuda3std3__45__cpo5beginE,@object
	.size		_ZN40_INTERNAL_e3f0ccb7_4_k_cu_24e919d3_288714cuda3std3__45__cpo5beginE,(_ZN40_INTERNAL_e3f0ccb7_4_k_cu_24e919d3_288714cuda3std3__442_GLOBAL__N__e3f0ccb7_4_k_cu_24e919d3_288716ignoreE - _ZN40_INTERNAL_e3f0ccb7_4_k_cu_24e919d3_288714cuda3std3__45__cpo5beginE)
_ZN40_INTERNAL_e3f0ccb7_4_k_cu_24e919d3_288714cuda3std3__45__cpo5beginE:
	.zero		1
	.type		_ZN40_INTERNAL_e3f0ccb7_4_k_cu_24e919d3_288714cuda3std3__442_GLOBAL__N__e3f0ccb7_4_k_cu_24e919d3_288716ignoreE,@object
	.size		_ZN40_INTERNAL_e3f0ccb7_4_k_cu_24e919d3_288714cuda3std3__442_GLOBAL__N__e3f0ccb7_4_k_cu_24e919d3_288716ignoreE,(_ZN40_INTERNAL_e3f0ccb7_4_k_cu_24e919d3_288714cute7productE - _ZN40_INTERNAL_e3f0ccb7_4_k_cu_24e919d3_288714cuda3std3__442_GLOBAL__N__e3f0ccb7_4_k_cu_24e919d3_288716ignoreE)
_ZN40_INTERNAL_e3f0ccb7_4_k_cu_24e919d3_288714cuda3std3__442_GLOBAL__N__e3f0ccb7_4_k_cu_24e919d3_288716ignoreE:
	.zero		1
	.type		_ZN40_INTERNAL_e3f0ccb7_4_k_cu_24e919d3_288714cute7productE,@object
	.size		_ZN40_INTERNAL_e3f0ccb7_4_k_cu_24e919d3_288714cute7productE,(_ZN40_INTERNAL_e3f0ccb7_4_k_cu_24e919d3_288714cuda3std3__45__cpo3endE - _ZN40_INTERNAL_e3f0ccb7_4_k_cu_24e919d3_288714cute7productE)
_ZN40_INTERNAL_e3f0ccb7_4_k_cu_24e919d3_288714cute7productE:
	.zero		1
	.type		_ZN40_INTERNAL_e3f0ccb7_4_k_cu_24e919d3_288714cuda3std3__45__cpo3endE,@object
	.size		_ZN40_INTERNAL_e3f0ccb7_4_k_cu_24e919d3_288714cuda3std3__45__cpo3endE,(_ZN40_INTERNAL_e3f0ccb7_4_k_cu_24e919d3_288714cuda3std3__419piecewise_constructE - _ZN40_INTERNAL_e3f0ccb7_4_k_cu_24e919d3_288714cuda3std3__45__cpo3endE)
_ZN40_INTERNAL_e3f0ccb7_4_k_cu_24e919d3_288714cuda3std3__45__cpo3endE:
	.zero		1
	.type		_ZN40_INTERNAL_e3f0ccb7_4_k_cu_24e919d3_288714cuda3std3__419piecewise_constructE,@object
	.size		_ZN40_INTERNAL_e3f0ccb7_4_k_cu_24e919d3_288714cuda3std3__419piecewise_constructE,(_ZN40_INTERNAL_e3f0ccb7_4_k_cu_24e919d3_288714cuda3std3__45__cpo4cendE - _ZN40_INTERNAL_e3f0ccb7_4_k_cu_24e919d3_288714cuda3std3__419piecewise_constructE)
_ZN40_INTERNAL_e3f0ccb7_4_k_cu_24e919d3_288714cuda3std3__419piecewise_constructE:
	.zero		1
	.type		_ZN40_INTERNAL_e3f0ccb7_4_k_cu_24e919d3_288714cuda3std3__45__cpo4cendE,@object
	.size		_ZN40_INTERNAL_e3f0ccb7_4_k_cu_24e919d3_288714cuda3std3__45__cpo4cendE,(_ZN40_INTERNAL_e3f0ccb7_4_k_cu_24e919d3_288714cuda3std6ranges3__45__cpo4swapE - _ZN40_INTERNAL_e3f0ccb7_4_k_cu_24e919d3_288714cuda3std3__45__cpo4cendE)
_ZN40_INTERNAL_e3f0ccb7_4_k_cu_24e919d3_288714cuda3std3__45__cpo4cendE:
	.zero		1
	.type		_ZN40_INTERNAL_e3f0ccb7_4_k_cu_24e919d3_288714cuda3std6ranges3__45__cpo4swapE,@object
	.size		_ZN40_INTERNAL_e3f0ccb7_4_k_cu_24e919d3_288714cuda3std6ranges3__45__cpo4swapE,(.L_8 - _ZN40_INTERNAL_e3f0ccb7_4_k_cu_24e919d3_288714cuda3std6ranges3__45__cpo4swapE)
_ZN40_INTERNAL_e3f0ccb7_4_k_cu_24e919d3_288714cuda3std6ranges3__45__cpo4swapE:
	.zero		1
.L_8:


//--------------------- .nv.constant0._ZN7cutlass13device_kernelINS_4gemm6kernel13GemmUniversalIN4cute5tupleIJiiiiEEENS1_10collective13CollectiveMmaINS1_34MainloopSm90TmaGmmaWarpSpecializedILi2ENS5_IJNS4_1CILi1EEESB_SB_EEENS1_35KernelTmaWarpSpecializedCooperativeEEENS5_IJNSA_ILi128EEENSA_ILi64EEESF_EEEaNS5_IJlSB_lEEEaSI_NS4_8TiledMMAINS4_8MMA_AtomIJNS4_4SM904GMMA26MMA_64x64x32_S32S8S8_SS_TNEEEENS4_6LayoutINS5_IJNSA_ILi2EEESB_SB_EEENS5_IJSB_NSA_ILi0EEESS_EEEEENS5_IJNS4_10UnderscoreESV_SV_EEEEENS4_13SM90_TMA_LOADENS4_14ComposedLayoutINS4_7SwizzleILi3ELi4ELi3EEENS4_18smem_ptr_flag_bitsILi8EEENSP_INS5_IJNSA_ILi8EEESF_EEENS5_IJSF_SB_EEEEEEEvNS4_8identityESY_S18_vS19_EENS_8epilogue10collective6detail29Sm90TmaWarpSpecializedAdapterINS1C_15DefaultEpilogueIaSI_SI_NS1B_6thread17LinearCombinationIaLi1EiiLNS1G_9ScaleType4KindE0ELNS_15FloatRoundStyleE2EaEENS1_15EpilogueDefaultEEEEEvvEEEEvNT_6ParamsE --------------------------
	.section	.nv.constant0._ZN7cutlass13device_kernelINS_4gemm6kernel13GemmUniversalIN4cute5tupleIJiiiiEEENS1_10collective13CollectiveMmaINS1_34MainloopSm90TmaGmmaWarpSpecializedILi2ENS5_IJNS4_1CILi1EEESB_SB_EEENS1_35KernelTmaWarpSpecializedCooperativeEEENS5_IJNSA_ILi128EEENSA_ILi64EEESF_EEEaNS5_IJlSB_lEEEaSI_NS4_8TiledMMAINS4_8MMA_AtomIJNS4_4SM904GMMA26MMA_64x64x32_S32S8S8_SS_TNEEEENS4_6LayoutINS5_IJNSA_ILi2EEESB_SB_EEENS5_IJSB_NSA_ILi0EEESS_EEEEENS5_IJNS4_10UnderscoreESV_SV_EEEEENS4_13SM90_TMA_LOADENS4_14ComposedLayoutINS4_7SwizzleILi3ELi4ELi3EEENS4_18smem_ptr_flag_bitsILi8EEENSP_INS5_IJNSA_ILi8EEESF_EEENS5_IJSF_SB_EEEEEEEvNS4_8identityESY_S18_vS19_EENS_8epilogue10collective6detail29Sm90TmaWarpSpecializedAdapterINS1C_15DefaultEpilogueIaSI_SI_NS1B_6thread17LinearCombinationIaLi1EiiLNS1G_9ScaleType4KindE0ELNS_15FloatRoundStyleE2EaEENS1_15EpilogueDefaultEEEEEvvEEEEvNT_6ParamsE,"a",@progbits
	.sectionflags	@""
	.align	4
.nv.constant0._ZN7cutlass13device_kernelINS_4gemm6kernel13GemmUniversalIN4cute5tupleIJiiiiEEENS1_10collective13CollectiveMmaINS1_34MainloopSm90TmaGmmaWarpSpecializedILi2ENS5_IJNS4_1CILi1EEESB_SB_EEENS1_35KernelTmaWarpSpecializedCooperativeEEENS5_IJNSA_ILi128EEENSA_ILi64EEESF_EEEaNS5_IJlSB_lEEEaSI_NS4_8TiledMMAINS4_8MMA_AtomIJNS4_4SM904GMMA26MMA_64x64x32_S32S8S8_SS_TNEEEENS4_6LayoutINS5_IJNSA_ILi2EEESB_SB_EEENS5_IJSB_NSA_ILi0EEESS_EEEEENS5_IJNS4_10UnderscoreESV_SV_EEEEENS4_13SM90_TMA_LOADENS4_14ComposedLayoutINS4_7SwizzleILi3ELi4ELi3EEENS4_18smem_ptr_flag_bitsILi8EEENSP_INS5_IJNSA_ILi8EEESF_EEENS5_IJSF_SB_EEEEEEEvNS4_8identityESY_S18_vS19_EENS_8epilogue10collective6detail29Sm90TmaWarpSpecializedAdapterINS1C_15DefaultEpilogueIaSI_SI_NS1B_6thread17LinearCombinationIaLi1EiiLNS1G_9ScaleType4KindE0ELNS_15FloatRoundStyleE2EaEENS1_15EpilogueDefaultEEEEEvvEEEEvNT_6ParamsE:
	.zero		1664


//--------------------- SYMBOLS --------------------------

	.type		.nv.reservedSmem.offset0,@object
	.size		.nv.reservedSmem.offset0,0x4
	.type		__assertfail,@function
